//
// Generated by NVIDIA NVVM Compiler
//
// Compiler Build ID: CL-36424714
// Cuda compilation tools, release 13.0, V13.0.88
// Based on NVVM 20.0.0
//

.version 9.0
.target sm_100
.address_size 64

	// .globl	_Z23singleThreadWriteSharedv
.extern .func  (.param .b64 func_retval0) malloc
(
	.param .b64 malloc_param_0
)
;
.extern .func free
(
	.param .b64 free_param_0
)
;
// _ZZ23singleThreadWriteGlobalvE6buffer has been demoted
// _ZZ22multiThreadWriteGlobalvE6buffer has been demoted

.visible .entry _Z23singleThreadWriteSharedv()
{


	ret;

}
	// .globl	_Z22multiThreadWriteSharedv
.visible .entry _Z22multiThreadWriteSharedv()
{


	ret;

}
	// .globl	_Z29singleThreadWriteGlobalNoSyncv
.visible .entry _Z29singleThreadWriteGlobalNoSyncv()
{
	.reg .pred 	%p<2>;
	.reg .b32 	%r<130>;
	.reg .b64 	%rd<3>;

	mov.u32 	%r1, %tid.x;
	setp.ne.s32 	%p1, %r1, 0;
	@%p1 bra 	$L__BB2_2;
	{ // callseq 0, 0
	.param .b64 param0;
	st.param.b64 	[param0], 512;
	.param .b64 retval0;
	call.uni (retval0), 
	malloc, 
	(
	param0
	);
	ld.param.b64 	%rd1, [retval0];
	} // callseq 0
	mov.b32 	%r2, 0;
	st.u32 	[%rd1], %r2;
	mov.b32 	%r3, 1065353216;
	st.u32 	[%rd1+4], %r3;
	mov.b32 	%r4, 1082130432;
	st.u32 	[%rd1+8], %r4;
	mov.b32 	%r5, 1091567616;
	st.u32 	[%rd1+12], %r5;
	mov.b32 	%r6, 1098907648;
	st.u32 	[%rd1+16], %r6;
	mov.b32 	%r7, 1103626240;
	st.u32 	[%rd1+20], %r7;
	mov.b32 	%r8, 1108344832;
	st.u32 	[%rd1+24], %r8;
	mov.b32 	%r9, 1111752704;
	st.u32 	[%rd1+28], %r9;
	mov.b32 	%r10, 1115684864;
	st.u32 	[%rd1+32], %r10;
	mov.b32 	%r11, 1117913088;
	st.u32 	[%rd1+36], %r11;
	mov.b32 	%r12, 1120403456;
	st.u32 	[%rd1+40], %r12;
	mov.b32 	%r13, 1123155968;
	st.u32 	[%rd1+44], %r13;
	mov.b32 	%r14, 1125122048;
	st.u32 	[%rd1+48], %r14;
	mov.b32 	%r15, 1126760448;
	st.u32 	[%rd1+52], %r15;
	mov.b32 	%r16, 1128529920;
	st.u32 	[%rd1+56], %r16;
	mov.b32 	%r17, 1130430464;
	st.u32 	[%rd1+60], %r17;
	mov.b32 	%r18, 1132462080;
	st.u32 	[%rd1+64], %r18;
	mov.b32 	%r19, 1133543424;
	st.u32 	[%rd1+68], %r19;
	mov.b32 	%r20, 1134690304;
	st.u32 	[%rd1+72], %r20;
	mov.b32 	%r21, 1135902720;
	st.u32 	[%rd1+76], %r21;
	mov.b32 	%r22, 1137180672;
	st.u32 	[%rd1+80], %r22;
	mov.b32 	%r23, 1138524160;
	st.u32 	[%rd1+84], %r23;
	mov.b32 	%r24, 1139933184;
	st.u32 	[%rd1+88], %r24;
	mov.b32 	%r25, 1141129216;
	st.u32 	[%rd1+92], %r25;
	mov.b32 	%r26, 1141899264;
	st.u32 	[%rd1+96], %r26;
	mov.b32 	%r27, 1142702080;
	st.u32 	[%rd1+100], %r27;
	mov.b32 	%r28, 1143537664;
	st.u32 	[%rd1+104], %r28;
	mov.b32 	%r29, 1144406016;
	st.u32 	[%rd1+108], %r29;
	mov.b32 	%r30, 1145307136;
	st.u32 	[%rd1+112], %r30;
	mov.b32 	%r31, 1146241024;
	st.u32 	[%rd1+116], %r31;
	mov.b32 	%r32, 1147207680;
	st.u32 	[%rd1+120], %r32;
	mov.b32 	%r33, 1148207104;
	st.u32 	[%rd1+124], %r33;
	mov.b32 	%r34, 1149239296;
	st.u32 	[%rd1+128], %r34;
	mov.b32 	%r35, 1149771776;
	st.u32 	[%rd1+132], %r35;
	mov.b32 	%r36, 1150320640;
	st.u32 	[%rd1+136], %r36;
	mov.b32 	%r37, 1150885888;
	st.u32 	[%rd1+140], %r37;
	mov.b32 	%r38, 1151467520;
	st.u32 	[%rd1+144], %r38;
	mov.b32 	%r39, 1152065536;
	st.u32 	[%rd1+148], %r39;
	mov.b32 	%r40, 1152679936;
	st.u32 	[%rd1+152], %r40;
	mov.b32 	%r41, 1153310720;
	st.u32 	[%rd1+156], %r41;
	mov.b32 	%r42, 1153957888;
	st.u32 	[%rd1+160], %r42;
	mov.b32 	%r43, 1154621440;
	st.u32 	[%rd1+164], %r43;
	mov.b32 	%r44, 1155301376;
	st.u32 	[%rd1+168], %r44;
	mov.b32 	%r45, 1155997696;
	st.u32 	[%rd1+172], %r45;
	mov.b32 	%r46, 1156710400;
	st.u32 	[%rd1+176], %r46;
	mov.b32 	%r47, 1157439488;
	st.u32 	[%rd1+180], %r47;
	mov.b32 	%r48, 1157906432;
	st.u32 	[%rd1+184], %r48;
	mov.b32 	%r49, 1158287360;
	st.u32 	[%rd1+188], %r49;
	mov.b32 	%r50, 1158676480;
	st.u32 	[%rd1+192], %r50;
	mov.b32 	%r51, 1159073792;
	st.u32 	[%rd1+196], %r51;
	mov.b32 	%r52, 1159479296;
	st.u32 	[%rd1+200], %r52;
	mov.b32 	%r53, 1159892992;
	st.u32 	[%rd1+204], %r53;
	mov.b32 	%r54, 1160314880;
	st.u32 	[%rd1+208], %r54;
	mov.b32 	%r55, 1160744960;
	st.u32 	[%rd1+212], %r55;
	mov.b32 	%r56, 1161183232;
	st.u32 	[%rd1+216], %r56;
	mov.b32 	%r57, 1161629696;
	st.u32 	[%rd1+220], %r57;
	mov.b32 	%r58, 1162084352;
	st.u32 	[%rd1+224], %r58;
	mov.b32 	%r59, 1162547200;
	st.u32 	[%rd1+228], %r59;
	mov.b32 	%r60, 1163018240;
	st.u32 	[%rd1+232], %r60;
	mov.b32 	%r61, 1163497472;
	st.u32 	[%rd1+236], %r61;
	mov.b32 	%r62, 1163984896;
	st.u32 	[%rd1+240], %r62;
	mov.b32 	%r63, 1164480512;
	st.u32 	[%rd1+244], %r63;
	mov.b32 	%r64, 1164984320;
	st.u32 	[%rd1+248], %r64;
	mov.b32 	%r65, 1165496320;
	st.u32 	[%rd1+252], %r65;
	mov.b32 	%r66, 1166016512;
	st.u32 	[%rd1+256], %r66;
	mov.b32 	%r67, 1166280704;
	st.u32 	[%rd1+260], %r67;
	mov.b32 	%r68, 1166548992;
	st.u32 	[%rd1+264], %r68;
	mov.b32 	%r69, 1166821376;
	st.u32 	[%rd1+268], %r69;
	mov.b32 	%r70, 1167097856;
	st.u32 	[%rd1+272], %r70;
	mov.b32 	%r71, 1167378432;
	st.u32 	[%rd1+276], %r71;
	mov.b32 	%r72, 1167663104;
	st.u32 	[%rd1+280], %r72;
	mov.b32 	%r73, 1167951872;
	st.u32 	[%rd1+284], %r73;
	mov.b32 	%r74, 1168244736;
	st.u32 	[%rd1+288], %r74;
	mov.b32 	%r75, 1168541696;
	st.u32 	[%rd1+292], %r75;
	mov.b32 	%r76, 1168842752;
	st.u32 	[%rd1+296], %r76;
	mov.b32 	%r77, 1169147904;
	st.u32 	[%rd1+300], %r77;
	mov.b32 	%r78, 1169457152;
	st.u32 	[%rd1+304], %r78;
	mov.b32 	%r79, 1169770496;
	st.u32 	[%rd1+308], %r79;
	mov.b32 	%r80, 1170087936;
	st.u32 	[%rd1+312], %r80;
	mov.b32 	%r81, 1170409472;
	st.u32 	[%rd1+316], %r81;
	mov.b32 	%r82, 1170735104;
	st.u32 	[%rd1+320], %r82;
	mov.b32 	%r83, 1171064832;
	st.u32 	[%rd1+324], %r83;
	mov.b32 	%r84, 1171398656;
	st.u32 	[%rd1+328], %r84;
	mov.b32 	%r85, 1171736576;
	st.u32 	[%rd1+332], %r85;
	mov.b32 	%r86, 1172078592;
	st.u32 	[%rd1+336], %r86;
	mov.b32 	%r87, 1172424704;
	st.u32 	[%rd1+340], %r87;
	mov.b32 	%r88, 1172774912;
	st.u32 	[%rd1+344], %r88;
	mov.b32 	%r89, 1173129216;
	st.u32 	[%rd1+348], %r89;
	mov.b32 	%r90, 1173487616;
	st.u32 	[%rd1+352], %r90;
	mov.b32 	%r91, 1173850112;
	st.u32 	[%rd1+356], %r91;
	mov.b32 	%r92, 1174216704;
	st.u32 	[%rd1+360], %r92;
	mov.b32 	%r93, 1174496256;
	st.u32 	[%rd1+364], %r93;
	mov.b32 	%r94, 1174683648;
	st.u32 	[%rd1+368], %r94;
	mov.b32 	%r95, 1174873088;
	st.u32 	[%rd1+372], %r95;
	mov.b32 	%r96, 1175064576;
	st.u32 	[%rd1+376], %r96;
	mov.b32 	%r97, 1175258112;
	st.u32 	[%rd1+380], %r97;
	mov.b32 	%r98, 1175453696;
	st.u32 	[%rd1+384], %r98;
	mov.b32 	%r99, 1175651328;
	st.u32 	[%rd1+388], %r99;
	mov.b32 	%r100, 1175851008;
	st.u32 	[%rd1+392], %r100;
	mov.b32 	%r101, 1176052736;
	st.u32 	[%rd1+396], %r101;
	mov.b32 	%r102, 1176256512;
	st.u32 	[%rd1+400], %r102;
	mov.b32 	%r103, 1176462336;
	st.u32 	[%rd1+404], %r103;
	mov.b32 	%r104, 1176670208;
	st.u32 	[%rd1+408], %r104;
	mov.b32 	%r105, 1176880128;
	st.u32 	[%rd1+412], %r105;
	mov.b32 	%r106, 1177092096;
	st.u32 	[%rd1+416], %r106;
	mov.b32 	%r107, 1177306112;
	st.u32 	[%rd1+420], %r107;
	mov.b32 	%r108, 1177522176;
	st.u32 	[%rd1+424], %r108;
	mov.b32 	%r109, 1177740288;
	st.u32 	[%rd1+428], %r109;
	mov.b32 	%r110, 1177960448;
	st.u32 	[%rd1+432], %r110;
	mov.b32 	%r111, 1178182656;
	st.u32 	[%rd1+436], %r111;
	mov.b32 	%r112, 1178406912;
	st.u32 	[%rd1+440], %r112;
	mov.b32 	%r113, 1178633216;
	st.u32 	[%rd1+444], %r113;
	mov.b32 	%r114, 1178861568;
	st.u32 	[%rd1+448], %r114;
	mov.b32 	%r115, 1179091968;
	st.u32 	[%rd1+452], %r115;
	mov.b32 	%r116, 1179324416;
	st.u32 	[%rd1+456], %r116;
	mov.b32 	%r117, 1179558912;
	st.u32 	[%rd1+460], %r117;
	mov.b32 	%r118, 1179795456;
	st.u32 	[%rd1+464], %r118;
	mov.b32 	%r119, 1180034048;
	st.u32 	[%rd1+468], %r119;
	mov.b32 	%r120, 1180274688;
	st.u32 	[%rd1+472], %r120;
	mov.b32 	%r121, 1180517376;
	st.u32 	[%rd1+476], %r121;
	mov.b32 	%r122, 1180762112;
	st.u32 	[%rd1+480], %r122;
	mov.b32 	%r123, 1181008896;
	st.u32 	[%rd1+484], %r123;
	mov.b32 	%r124, 1181257728;
	st.u32 	[%rd1+488], %r124;
	mov.b32 	%r125, 1181508608;
	st.u32 	[%rd1+492], %r125;
	mov.b32 	%r126, 1181761536;
	st.u32 	[%rd1+496], %r126;
	mov.b32 	%r127, 1182016512;
	st.u32 	[%rd1+500], %r127;
	mov.b32 	%r128, 1182273536;
	st.u32 	[%rd1+504], %r128;
	mov.b32 	%r129, 1182532608;
	st.u32 	[%rd1+508], %r129;
	{ // callseq 1, 0
	.param .b64 param0;
	st.param.b64 	[param0], %rd1;
	call.uni 
	free, 
	(
	param0
	);
	} // callseq 1
$L__BB2_2:
	bar.sync 	0;
	ret;

}
	// .globl	_Z23singleThreadWriteGlobalv
.visible .entry _Z23singleThreadWriteGlobalv()
{
	.reg .pred 	%p<5>;
	.reg .b32 	%r<134>;
	.reg .b64 	%rd<132>;
	// demoted variable
	.shared .align 8 .u64 _ZZ23singleThreadWriteGlobalvE6buffer;
	mov.u32 	%r1, %tid.x;
	setp.ne.s32 	%p1, %r1, 0;
	@%p1 bra 	$L__BB3_2;
	{ // callseq 2, 0
	.param .b64 param0;
	st.param.b64 	[param0], 512;
	.param .b64 retval0;
	call.uni (retval0), 
	malloc, 
	(
	param0
	);
	ld.param.b64 	%rd1, [retval0];
	} // callseq 2
	st.shared.u64 	[_ZZ23singleThreadWriteGlobalvE6buffer], %rd1;
$L__BB3_2:
	setp.ne.s32 	%p2, %r1, 0;
	bar.sync 	0;
	@%p2 bra 	$L__BB3_5;
	mov.b32 	%r133, 0;
$L__BB3_4:
	ld.shared.u64 	%rd3, [_ZZ23singleThreadWriteGlobalvE6buffer];
	mov.b32 	%r5, 0;
	st.u32 	[%rd3], %r5;
	ld.shared.u64 	%rd4, [_ZZ23singleThreadWriteGlobalvE6buffer];
	mov.b32 	%r6, 1065353216;
	st.u32 	[%rd4+4], %r6;
	ld.shared.u64 	%rd5, [_ZZ23singleThreadWriteGlobalvE6buffer];
	mov.b32 	%r7, 1082130432;
	st.u32 	[%rd5+8], %r7;
	ld.shared.u64 	%rd6, [_ZZ23singleThreadWriteGlobalvE6buffer];
	mov.b32 	%r8, 1091567616;
	st.u32 	[%rd6+12], %r8;
	ld.shared.u64 	%rd7, [_ZZ23singleThreadWriteGlobalvE6buffer];
	mov.b32 	%r9, 1098907648;
	st.u32 	[%rd7+16], %r9;
	ld.shared.u64 	%rd8, [_ZZ23singleThreadWriteGlobalvE6buffer];
	mov.b32 	%r10, 1103626240;
	st.u32 	[%rd8+20], %r10;
	ld.shared.u64 	%rd9, [_ZZ23singleThreadWriteGlobalvE6buffer];
	mov.b32 	%r11, 1108344832;
	st.u32 	[%rd9+24], %r11;
	ld.shared.u64 	%rd10, [_ZZ23singleThreadWriteGlobalvE6buffer];
	mov.b32 	%r12, 1111752704;
	st.u32 	[%rd10+28], %r12;
	ld.shared.u64 	%rd11, [_ZZ23singleThreadWriteGlobalvE6buffer];
	mov.b32 	%r13, 1115684864;
	st.u32 	[%rd11+32], %r13;
	ld.shared.u64 	%rd12, [_ZZ23singleThreadWriteGlobalvE6buffer];
	mov.b32 	%r14, 1117913088;
	st.u32 	[%rd12+36], %r14;
	ld.shared.u64 	%rd13, [_ZZ23singleThreadWriteGlobalvE6buffer];
	mov.b32 	%r15, 1120403456;
	st.u32 	[%rd13+40], %r15;
	ld.shared.u64 	%rd14, [_ZZ23singleThreadWriteGlobalvE6buffer];
	mov.b32 	%r16, 1123155968;
	st.u32 	[%rd14+44], %r16;
	ld.shared.u64 	%rd15, [_ZZ23singleThreadWriteGlobalvE6buffer];
	mov.b32 	%r17, 1125122048;
	st.u32 	[%rd15+48], %r17;
	ld.shared.u64 	%rd16, [_ZZ23singleThreadWriteGlobalvE6buffer];
	mov.b32 	%r18, 1126760448;
	st.u32 	[%rd16+52], %r18;
	ld.shared.u64 	%rd17, [_ZZ23singleThreadWriteGlobalvE6buffer];
	mov.b32 	%r19, 1128529920;
	st.u32 	[%rd17+56], %r19;
	ld.shared.u64 	%rd18, [_ZZ23singleThreadWriteGlobalvE6buffer];
	mov.b32 	%r20, 1130430464;
	st.u32 	[%rd18+60], %r20;
	ld.shared.u64 	%rd19, [_ZZ23singleThreadWriteGlobalvE6buffer];
	mov.b32 	%r21, 1132462080;
	st.u32 	[%rd19+64], %r21;
	ld.shared.u64 	%rd20, [_ZZ23singleThreadWriteGlobalvE6buffer];
	mov.b32 	%r22, 1133543424;
	st.u32 	[%rd20+68], %r22;
	ld.shared.u64 	%rd21, [_ZZ23singleThreadWriteGlobalvE6buffer];
	mov.b32 	%r23, 1134690304;
	st.u32 	[%rd21+72], %r23;
	ld.shared.u64 	%rd22, [_ZZ23singleThreadWriteGlobalvE6buffer];
	mov.b32 	%r24, 1135902720;
	st.u32 	[%rd22+76], %r24;
	ld.shared.u64 	%rd23, [_ZZ23singleThreadWriteGlobalvE6buffer];
	mov.b32 	%r25, 1137180672;
	st.u32 	[%rd23+80], %r25;
	ld.shared.u64 	%rd24, [_ZZ23singleThreadWriteGlobalvE6buffer];
	mov.b32 	%r26, 1138524160;
	st.u32 	[%rd24+84], %r26;
	ld.shared.u64 	%rd25, [_ZZ23singleThreadWriteGlobalvE6buffer];
	mov.b32 	%r27, 1139933184;
	st.u32 	[%rd25+88], %r27;
	ld.shared.u64 	%rd26, [_ZZ23singleThreadWriteGlobalvE6buffer];
	mov.b32 	%r28, 1141129216;
	st.u32 	[%rd26+92], %r28;
	ld.shared.u64 	%rd27, [_ZZ23singleThreadWriteGlobalvE6buffer];
	mov.b32 	%r29, 1141899264;
	st.u32 	[%rd27+96], %r29;
	ld.shared.u64 	%rd28, [_ZZ23singleThreadWriteGlobalvE6buffer];
	mov.b32 	%r30, 1142702080;
	st.u32 	[%rd28+100], %r30;
	ld.shared.u64 	%rd29, [_ZZ23singleThreadWriteGlobalvE6buffer];
	mov.b32 	%r31, 1143537664;
	st.u32 	[%rd29+104], %r31;
	ld.shared.u64 	%rd30, [_ZZ23singleThreadWriteGlobalvE6buffer];
	mov.b32 	%r32, 1144406016;
	st.u32 	[%rd30+108], %r32;
	ld.shared.u64 	%rd31, [_ZZ23singleThreadWriteGlobalvE6buffer];
	mov.b32 	%r33, 1145307136;
	st.u32 	[%rd31+112], %r33;
	ld.shared.u64 	%rd32, [_ZZ23singleThreadWriteGlobalvE6buffer];
	mov.b32 	%r34, 1146241024;
	st.u32 	[%rd32+116], %r34;
	ld.shared.u64 	%rd33, [_ZZ23singleThreadWriteGlobalvE6buffer];
	mov.b32 	%r35, 1147207680;
	st.u32 	[%rd33+120], %r35;
	ld.shared.u64 	%rd34, [_ZZ23singleThreadWriteGlobalvE6buffer];
	mov.b32 	%r36, 1148207104;
	st.u32 	[%rd34+124], %r36;
	ld.shared.u64 	%rd35, [_ZZ23singleThreadWriteGlobalvE6buffer];
	mov.b32 	%r37, 1149239296;
	st.u32 	[%rd35+128], %r37;
	ld.shared.u64 	%rd36, [_ZZ23singleThreadWriteGlobalvE6buffer];
	mov.b32 	%r38, 1149771776;
	st.u32 	[%rd36+132], %r38;
	ld.shared.u64 	%rd37, [_ZZ23singleThreadWriteGlobalvE6buffer];
	mov.b32 	%r39, 1150320640;
	st.u32 	[%rd37+136], %r39;
	ld.shared.u64 	%rd38, [_ZZ23singleThreadWriteGlobalvE6buffer];
	mov.b32 	%r40, 1150885888;
	st.u32 	[%rd38+140], %r40;
	ld.shared.u64 	%rd39, [_ZZ23singleThreadWriteGlobalvE6buffer];
	mov.b32 	%r41, 1151467520;
	st.u32 	[%rd39+144], %r41;
	ld.shared.u64 	%rd40, [_ZZ23singleThreadWriteGlobalvE6buffer];
	mov.b32 	%r42, 1152065536;
	st.u32 	[%rd40+148], %r42;
	ld.shared.u64 	%rd41, [_ZZ23singleThreadWriteGlobalvE6buffer];
	mov.b32 	%r43, 1152679936;
	st.u32 	[%rd41+152], %r43;
	ld.shared.u64 	%rd42, [_ZZ23singleThreadWriteGlobalvE6buffer];
	mov.b32 	%r44, 1153310720;
	st.u32 	[%rd42+156], %r44;
	ld.shared.u64 	%rd43, [_ZZ23singleThreadWriteGlobalvE6buffer];
	mov.b32 	%r45, 1153957888;
	st.u32 	[%rd43+160], %r45;
	ld.shared.u64 	%rd44, [_ZZ23singleThreadWriteGlobalvE6buffer];
	mov.b32 	%r46, 1154621440;
	st.u32 	[%rd44+164], %r46;
	ld.shared.u64 	%rd45, [_ZZ23singleThreadWriteGlobalvE6buffer];
	mov.b32 	%r47, 1155301376;
	st.u32 	[%rd45+168], %r47;
	ld.shared.u64 	%rd46, [_ZZ23singleThreadWriteGlobalvE6buffer];
	mov.b32 	%r48, 1155997696;
	st.u32 	[%rd46+172], %r48;
	ld.shared.u64 	%rd47, [_ZZ23singleThreadWriteGlobalvE6buffer];
	mov.b32 	%r49, 1156710400;
	st.u32 	[%rd47+176], %r49;
	ld.shared.u64 	%rd48, [_ZZ23singleThreadWriteGlobalvE6buffer];
	mov.b32 	%r50, 1157439488;
	st.u32 	[%rd48+180], %r50;
	ld.shared.u64 	%rd49, [_ZZ23singleThreadWriteGlobalvE6buffer];
	mov.b32 	%r51, 1157906432;
	st.u32 	[%rd49+184], %r51;
	ld.shared.u64 	%rd50, [_ZZ23singleThreadWriteGlobalvE6buffer];
	mov.b32 	%r52, 1158287360;
	st.u32 	[%rd50+188], %r52;
	ld.shared.u64 	%rd51, [_ZZ23singleThreadWriteGlobalvE6buffer];
	mov.b32 	%r53, 1158676480;
	st.u32 	[%rd51+192], %r53;
	ld.shared.u64 	%rd52, [_ZZ23singleThreadWriteGlobalvE6buffer];
	mov.b32 	%r54, 1159073792;
	st.u32 	[%rd52+196], %r54;
	ld.shared.u64 	%rd53, [_ZZ23singleThreadWriteGlobalvE6buffer];
	mov.b32 	%r55, 1159479296;
	st.u32 	[%rd53+200], %r55;
	ld.shared.u64 	%rd54, [_ZZ23singleThreadWriteGlobalvE6buffer];
	mov.b32 	%r56, 1159892992;
	st.u32 	[%rd54+204], %r56;
	ld.shared.u64 	%rd55, [_ZZ23singleThreadWriteGlobalvE6buffer];
	mov.b32 	%r57, 1160314880;
	st.u32 	[%rd55+208], %r57;
	ld.shared.u64 	%rd56, [_ZZ23singleThreadWriteGlobalvE6buffer];
	mov.b32 	%r58, 1160744960;
	st.u32 	[%rd56+212], %r58;
	ld.shared.u64 	%rd57, [_ZZ23singleThreadWriteGlobalvE6buffer];
	mov.b32 	%r59, 1161183232;
	st.u32 	[%rd57+216], %r59;
	ld.shared.u64 	%rd58, [_ZZ23singleThreadWriteGlobalvE6buffer];
	mov.b32 	%r60, 1161629696;
	st.u32 	[%rd58+220], %r60;
	ld.shared.u64 	%rd59, [_ZZ23singleThreadWriteGlobalvE6buffer];
	mov.b32 	%r61, 1162084352;
	st.u32 	[%rd59+224], %r61;
	ld.shared.u64 	%rd60, [_ZZ23singleThreadWriteGlobalvE6buffer];
	mov.b32 	%r62, 1162547200;
	st.u32 	[%rd60+228], %r62;
	ld.shared.u64 	%rd61, [_ZZ23singleThreadWriteGlobalvE6buffer];
	mov.b32 	%r63, 1163018240;
	st.u32 	[%rd61+232], %r63;
	ld.shared.u64 	%rd62, [_ZZ23singleThreadWriteGlobalvE6buffer];
	mov.b32 	%r64, 1163497472;
	st.u32 	[%rd62+236], %r64;
	ld.shared.u64 	%rd63, [_ZZ23singleThreadWriteGlobalvE6buffer];
	mov.b32 	%r65, 1163984896;
	st.u32 	[%rd63+240], %r65;
	ld.shared.u64 	%rd64, [_ZZ23singleThreadWriteGlobalvE6buffer];
	mov.b32 	%r66, 1164480512;
	st.u32 	[%rd64+244], %r66;
	ld.shared.u64 	%rd65, [_ZZ23singleThreadWriteGlobalvE6buffer];
	mov.b32 	%r67, 1164984320;
	st.u32 	[%rd65+248], %r67;
	ld.shared.u64 	%rd66, [_ZZ23singleThreadWriteGlobalvE6buffer];
	mov.b32 	%r68, 1165496320;
	st.u32 	[%rd66+252], %r68;
	ld.shared.u64 	%rd67, [_ZZ23singleThreadWriteGlobalvE6buffer];
	mov.b32 	%r69, 1166016512;
	st.u32 	[%rd67+256], %r69;
	ld.shared.u64 	%rd68, [_ZZ23singleThreadWriteGlobalvE6buffer];
	mov.b32 	%r70, 1166280704;
	st.u32 	[%rd68+260], %r70;
	ld.shared.u64 	%rd69, [_ZZ23singleThreadWriteGlobalvE6buffer];
	mov.b32 	%r71, 1166548992;
	st.u32 	[%rd69+264], %r71;
	ld.shared.u64 	%rd70, [_ZZ23singleThreadWriteGlobalvE6buffer];
	mov.b32 	%r72, 1166821376;
	st.u32 	[%rd70+268], %r72;
	ld.shared.u64 	%rd71, [_ZZ23singleThreadWriteGlobalvE6buffer];
	mov.b32 	%r73, 1167097856;
	st.u32 	[%rd71+272], %r73;
	ld.shared.u64 	%rd72, [_ZZ23singleThreadWriteGlobalvE6buffer];
	mov.b32 	%r74, 1167378432;
	st.u32 	[%rd72+276], %r74;
	ld.shared.u64 	%rd73, [_ZZ23singleThreadWriteGlobalvE6buffer];
	mov.b32 	%r75, 1167663104;
	st.u32 	[%rd73+280], %r75;
	ld.shared.u64 	%rd74, [_ZZ23singleThreadWriteGlobalvE6buffer];
	mov.b32 	%r76, 1167951872;
	st.u32 	[%rd74+284], %r76;
	ld.shared.u64 	%rd75, [_ZZ23singleThreadWriteGlobalvE6buffer];
	mov.b32 	%r77, 1168244736;
	st.u32 	[%rd75+288], %r77;
	ld.shared.u64 	%rd76, [_ZZ23singleThreadWriteGlobalvE6buffer];
	mov.b32 	%r78, 1168541696;
	st.u32 	[%rd76+292], %r78;
	ld.shared.u64 	%rd77, [_ZZ23singleThreadWriteGlobalvE6buffer];
	mov.b32 	%r79, 1168842752;
	st.u32 	[%rd77+296], %r79;
	ld.shared.u64 	%rd78, [_ZZ23singleThreadWriteGlobalvE6buffer];
	mov.b32 	%r80, 1169147904;
	st.u32 	[%rd78+300], %r80;
	ld.shared.u64 	%rd79, [_ZZ23singleThreadWriteGlobalvE6buffer];
	mov.b32 	%r81, 1169457152;
	st.u32 	[%rd79+304], %r81;
	ld.shared.u64 	%rd80, [_ZZ23singleThreadWriteGlobalvE6buffer];
	mov.b32 	%r82, 1169770496;
	st.u32 	[%rd80+308], %r82;
	ld.shared.u64 	%rd81, [_ZZ23singleThreadWriteGlobalvE6buffer];
	mov.b32 	%r83, 1170087936;
	st.u32 	[%rd81+312], %r83;
	ld.shared.u64 	%rd82, [_ZZ23singleThreadWriteGlobalvE6buffer];
	mov.b32 	%r84, 1170409472;
	st.u32 	[%rd82+316], %r84;
	ld.shared.u64 	%rd83, [_ZZ23singleThreadWriteGlobalvE6buffer];
	mov.b32 	%r85, 1170735104;
	st.u32 	[%rd83+320], %r85;
	ld.shared.u64 	%rd84, [_ZZ23singleThreadWriteGlobalvE6buffer];
	mov.b32 	%r86, 1171064832;
	st.u32 	[%rd84+324], %r86;
	ld.shared.u64 	%rd85, [_ZZ23singleThreadWriteGlobalvE6buffer];
	mov.b32 	%r87, 1171398656;
	st.u32 	[%rd85+328], %r87;
	ld.shared.u64 	%rd86, [_ZZ23singleThreadWriteGlobalvE6buffer];
	mov.b32 	%r88, 1171736576;
	st.u32 	[%rd86+332], %r88;
	ld.shared.u64 	%rd87, [_ZZ23singleThreadWriteGlobalvE6buffer];
	mov.b32 	%r89, 1172078592;
	st.u32 	[%rd87+336], %r89;
	ld.shared.u64 	%rd88, [_ZZ23singleThreadWriteGlobalvE6buffer];
	mov.b32 	%r90, 1172424704;
	st.u32 	[%rd88+340], %r90;
	ld.shared.u64 	%rd89, [_ZZ23singleThreadWriteGlobalvE6buffer];
	mov.b32 	%r91, 1172774912;
	st.u32 	[%rd89+344], %r91;
	ld.shared.u64 	%rd90, [_ZZ23singleThreadWriteGlobalvE6buffer];
	mov.b32 	%r92, 1173129216;
	st.u32 	[%rd90+348], %r92;
	ld.shared.u64 	%rd91, [_ZZ23singleThreadWriteGlobalvE6buffer];
	mov.b32 	%r93, 1173487616;
	st.u32 	[%rd91+352], %r93;
	ld.shared.u64 	%rd92, [_ZZ23singleThreadWriteGlobalvE6buffer];
	mov.b32 	%r94, 1173850112;
	st.u32 	[%rd92+356], %r94;
	ld.shared.u64 	%rd93, [_ZZ23singleThreadWriteGlobalvE6buffer];
	mov.b32 	%r95, 1174216704;
	st.u32 	[%rd93+360], %r95;
	ld.shared.u64 	%rd94, [_ZZ23singleThreadWriteGlobalvE6buffer];
	mov.b32 	%r96, 1174496256;
	st.u32 	[%rd94+364], %r96;
	ld.shared.u64 	%rd95, [_ZZ23singleThreadWriteGlobalvE6buffer];
	mov.b32 	%r97, 1174683648;
	st.u32 	[%rd95+368], %r97;
	ld.shared.u64 	%rd96, [_ZZ23singleThreadWriteGlobalvE6buffer];
	mov.b32 	%r98, 1174873088;
	st.u32 	[%rd96+372], %r98;
	ld.shared.u64 	%rd97, [_ZZ23singleThreadWriteGlobalvE6buffer];
	mov.b32 	%r99, 1175064576;
	st.u32 	[%rd97+376], %r99;
	ld.shared.u64 	%rd98, [_ZZ23singleThreadWriteGlobalvE6buffer];
	mov.b32 	%r100, 1175258112;
	st.u32 	[%rd98+380], %r100;
	ld.shared.u64 	%rd99, [_ZZ23singleThreadWriteGlobalvE6buffer];
	mov.b32 	%r101, 1175453696;
	st.u32 	[%rd99+384], %r101;
	ld.shared.u64 	%rd100, [_ZZ23singleThreadWriteGlobalvE6buffer];
	mov.b32 	%r102, 1175651328;
	st.u32 	[%rd100+388], %r102;
	ld.shared.u64 	%rd101, [_ZZ23singleThreadWriteGlobalvE6buffer];
	mov.b32 	%r103, 1175851008;
	st.u32 	[%rd101+392], %r103;
	ld.shared.u64 	%rd102, [_ZZ23singleThreadWriteGlobalvE6buffer];
	mov.b32 	%r104, 1176052736;
	st.u32 	[%rd102+396], %r104;
	ld.shared.u64 	%rd103, [_ZZ23singleThreadWriteGlobalvE6buffer];
	mov.b32 	%r105, 1176256512;
	st.u32 	[%rd103+400], %r105;
	ld.shared.u64 	%rd104, [_ZZ23singleThreadWriteGlobalvE6buffer];
	mov.b32 	%r106, 1176462336;
	st.u32 	[%rd104+404], %r106;
	ld.shared.u64 	%rd105, [_ZZ23singleThreadWriteGlobalvE6buffer];
	mov.b32 	%r107, 1176670208;
	st.u32 	[%rd105+408], %r107;
	ld.shared.u64 	%rd106, [_ZZ23singleThreadWriteGlobalvE6buffer];
	mov.b32 	%r108, 1176880128;
	st.u32 	[%rd106+412], %r108;
	ld.shared.u64 	%rd107, [_ZZ23singleThreadWriteGlobalvE6buffer];
	mov.b32 	%r109, 1177092096;
	st.u32 	[%rd107+416], %r109;
	ld.shared.u64 	%rd108, [_ZZ23singleThreadWriteGlobalvE6buffer];
	mov.b32 	%r110, 1177306112;
	st.u32 	[%rd108+420], %r110;
	ld.shared.u64 	%rd109, [_ZZ23singleThreadWriteGlobalvE6buffer];
	mov.b32 	%r111, 1177522176;
	st.u32 	[%rd109+424], %r111;
	ld.shared.u64 	%rd110, [_ZZ23singleThreadWriteGlobalvE6buffer];
	mov.b32 	%r112, 1177740288;
	st.u32 	[%rd110+428], %r112;
	ld.shared.u64 	%rd111, [_ZZ23singleThreadWriteGlobalvE6buffer];
	mov.b32 	%r113, 1177960448;
	st.u32 	[%rd111+432], %r113;
	ld.shared.u64 	%rd112, [_ZZ23singleThreadWriteGlobalvE6buffer];
	mov.b32 	%r114, 1178182656;
	st.u32 	[%rd112+436], %r114;
	ld.shared.u64 	%rd113, [_ZZ23singleThreadWriteGlobalvE6buffer];
	mov.b32 	%r115, 1178406912;
	st.u32 	[%rd113+440], %r115;
	ld.shared.u64 	%rd114, [_ZZ23singleThreadWriteGlobalvE6buffer];
	mov.b32 	%r116, 1178633216;
	st.u32 	[%rd114+444], %r116;
	ld.shared.u64 	%rd115, [_ZZ23singleThreadWriteGlobalvE6buffer];
	mov.b32 	%r117, 1178861568;
	st.u32 	[%rd115+448], %r117;
	ld.shared.u64 	%rd116, [_ZZ23singleThreadWriteGlobalvE6buffer];
	mov.b32 	%r118, 1179091968;
	st.u32 	[%rd116+452], %r118;
	ld.shared.u64 	%rd117, [_ZZ23singleThreadWriteGlobalvE6buffer];
	mov.b32 	%r119, 1179324416;
	st.u32 	[%rd117+456], %r119;
	ld.shared.u64 	%rd118, [_ZZ23singleThreadWriteGlobalvE6buffer];
	mov.b32 	%r120, 1179558912;
	st.u32 	[%rd118+460], %r120;
	ld.shared.u64 	%rd119, [_ZZ23singleThreadWriteGlobalvE6buffer];
	mov.b32 	%r121, 1179795456;
	st.u32 	[%rd119+464], %r121;
	ld.shared.u64 	%rd120, [_ZZ23singleThreadWriteGlobalvE6buffer];
	mov.b32 	%r122, 1180034048;
	st.u32 	[%rd120+468], %r122;
	ld.shared.u64 	%rd121, [_ZZ23singleThreadWriteGlobalvE6buffer];
	mov.b32 	%r123, 1180274688;
	st.u32 	[%rd121+472], %r123;
	ld.shared.u64 	%rd122, [_ZZ23singleThreadWriteGlobalvE6buffer];
	mov.b32 	%r124, 1180517376;
	st.u32 	[%rd122+476], %r124;
	ld.shared.u64 	%rd123, [_ZZ23singleThreadWriteGlobalvE6buffer];
	mov.b32 	%r125, 1180762112;
	st.u32 	[%rd123+480], %r125;
	ld.shared.u64 	%rd124, [_ZZ23singleThreadWriteGlobalvE6buffer];
	mov.b32 	%r126, 1181008896;
	st.u32 	[%rd124+484], %r126;
	ld.shared.u64 	%rd125, [_ZZ23singleThreadWriteGlobalvE6buffer];
	mov.b32 	%r127, 1181257728;
	st.u32 	[%rd125+488], %r127;
	ld.shared.u64 	%rd126, [_ZZ23singleThreadWriteGlobalvE6buffer];
	mov.b32 	%r128, 1181508608;
	st.u32 	[%rd126+492], %r128;
	ld.shared.u64 	%rd127, [_ZZ23singleThreadWriteGlobalvE6buffer];
	mov.b32 	%r129, 1181761536;
	st.u32 	[%rd127+496], %r129;
	ld.shared.u64 	%rd128, [_ZZ23singleThreadWriteGlobalvE6buffer];
	mov.b32 	%r130, 1182016512;
	st.u32 	[%rd128+500], %r130;
	ld.shared.u64 	%rd129, [_ZZ23singleThreadWriteGlobalvE6buffer];
	mov.b32 	%r131, 1182273536;
	st.u32 	[%rd129+504], %r131;
	ld.shared.u64 	%rd130, [_ZZ23singleThreadWriteGlobalvE6buffer];
	mov.b32 	%r132, 1182532608;
	st.u32 	[%rd130+508], %r132;
	add.s32 	%r133, %r133, 1;
	setp.ne.s32 	%p3, %r133, 5000000;
	@%p3 bra 	$L__BB3_4;
$L__BB3_5:
	setp.ne.s32 	%p4, %r1, 0;
	bar.sync 	0;
	@%p4 bra 	$L__BB3_7;
	ld.shared.u64 	%rd131, [_ZZ23singleThreadWriteGlobalvE6buffer];
	{ // callseq 3, 0
	.param .b64 param0;
	st.param.b64 	[param0], %rd131;
	call.uni 
	free, 
	(
	param0
	);
	} // callseq 3
$L__BB3_7:
	ret;

}
	// .globl	_Z22multiThreadWriteGlobalv
.visible .entry _Z22multiThreadWriteGlobalv()
{
	.reg .pred 	%p<4>;
	.reg .b32 	%r<7>;
	.reg .b32 	%f<2>;
	.reg .b64 	%rd<69>;
	// demoted variable
	.shared .align 8 .u64 _ZZ22multiThreadWriteGlobalvE6buffer;
	mov.u32 	%r1, %tid.x;
	setp.ne.s32 	%p1, %r1, 0;
	@%p1 bra 	$L__BB4_2;
	{ // callseq 4, 0
	.param .b64 param0;
	st.param.b64 	[param0], 512;
	.param .b64 retval0;
	call.uni (retval0), 
	malloc, 
	(
	param0
	);
	ld.param.b64 	%rd1, [retval0];
	} // callseq 4
	st.shared.u64 	[_ZZ22multiThreadWriteGlobalvE6buffer], %rd1;
$L__BB4_2:
	bar.sync 	0;
	mul.lo.s32 	%r5, %r1, %r1;
	cvt.rn.f32.u32 	%f1, %r5;
	mov.b32 	%r6, 0;
	mul.wide.u32 	%rd4, %r1, 4;
$L__BB4_3:
	ld.shared.u64 	%rd3, [_ZZ22multiThreadWriteGlobalvE6buffer];
	add.s64 	%rd5, %rd3, %rd4;
	st.f32 	[%rd5], %f1;
	ld.shared.u64 	%rd6, [_ZZ22multiThreadWriteGlobalvE6buffer];
	add.s64 	%rd7, %rd6, %rd4;
	st.f32 	[%rd7], %f1;
	ld.shared.u64 	%rd8, [_ZZ22multiThreadWriteGlobalvE6buffer];
	add.s64 	%rd9, %rd8, %rd4;
	st.f32 	[%rd9], %f1;
	ld.shared.u64 	%rd10, [_ZZ22multiThreadWriteGlobalvE6buffer];
	add.s64 	%rd11, %rd10, %rd4;
	st.f32 	[%rd11], %f1;
	ld.shared.u64 	%rd12, [_ZZ22multiThreadWriteGlobalvE6buffer];
	add.s64 	%rd13, %rd12, %rd4;
	st.f32 	[%rd13], %f1;
	ld.shared.u64 	%rd14, [_ZZ22multiThreadWriteGlobalvE6buffer];
	add.s64 	%rd15, %rd14, %rd4;
	st.f32 	[%rd15], %f1;
	ld.shared.u64 	%rd16, [_ZZ22multiThreadWriteGlobalvE6buffer];
	add.s64 	%rd17, %rd16, %rd4;
	st.f32 	[%rd17], %f1;
	ld.shared.u64 	%rd18, [_ZZ22multiThreadWriteGlobalvE6buffer];
	add.s64 	%rd19, %rd18, %rd4;
	st.f32 	[%rd19], %f1;
	ld.shared.u64 	%rd20, [_ZZ22multiThreadWriteGlobalvE6buffer];
	add.s64 	%rd21, %rd20, %rd4;
	st.f32 	[%rd21], %f1;
	ld.shared.u64 	%rd22, [_ZZ22multiThreadWriteGlobalvE6buffer];
	add.s64 	%rd23, %rd22, %rd4;
	st.f32 	[%rd23], %f1;
	ld.shared.u64 	%rd24, [_ZZ22multiThreadWriteGlobalvE6buffer];
	add.s64 	%rd25, %rd24, %rd4;
	st.f32 	[%rd25], %f1;
	ld.shared.u64 	%rd26, [_ZZ22multiThreadWriteGlobalvE6buffer];
	add.s64 	%rd27, %rd26, %rd4;
	st.f32 	[%rd27], %f1;
	ld.shared.u64 	%rd28, [_ZZ22multiThreadWriteGlobalvE6buffer];
	add.s64 	%rd29, %rd28, %rd4;
	st.f32 	[%rd29], %f1;
	ld.shared.u64 	%rd30, [_ZZ22multiThreadWriteGlobalvE6buffer];
	add.s64 	%rd31, %rd30, %rd4;
	st.f32 	[%rd31], %f1;
	ld.shared.u64 	%rd32, [_ZZ22multiThreadWriteGlobalvE6buffer];
	add.s64 	%rd33, %rd32, %rd4;
	st.f32 	[%rd33], %f1;
	ld.shared.u64 	%rd34, [_ZZ22multiThreadWriteGlobalvE6buffer];
	add.s64 	%rd35, %rd34, %rd4;
	st.f32 	[%rd35], %f1;
	ld.shared.u64 	%rd36, [_ZZ22multiThreadWriteGlobalvE6buffer];
	add.s64 	%rd37, %rd36, %rd4;
	st.f32 	[%rd37], %f1;
	ld.shared.u64 	%rd38, [_ZZ22multiThreadWriteGlobalvE6buffer];
	add.s64 	%rd39, %rd38, %rd4;
	st.f32 	[%rd39], %f1;
	ld.shared.u64 	%rd40, [_ZZ22multiThreadWriteGlobalvE6buffer];
	add.s64 	%rd41, %rd40, %rd4;
	st.f32 	[%rd41], %f1;
	ld.shared.u64 	%rd42, [_ZZ22multiThreadWriteGlobalvE6buffer];
	add.s64 	%rd43, %rd42, %rd4;
	st.f32 	[%rd43], %f1;
	ld.shared.u64 	%rd44, [_ZZ22multiThreadWriteGlobalvE6buffer];
	add.s64 	%rd45, %rd44, %rd4;
	st.f32 	[%rd45], %f1;
	ld.shared.u64 	%rd46, [_ZZ22multiThreadWriteGlobalvE6buffer];
	add.s64 	%rd47, %rd46, %rd4;
	st.f32 	[%rd47], %f1;
	ld.shared.u64 	%rd48, [_ZZ22multiThreadWriteGlobalvE6buffer];
	add.s64 	%rd49, %rd48, %rd4;
	st.f32 	[%rd49], %f1;
	ld.shared.u64 	%rd50, [_ZZ22multiThreadWriteGlobalvE6buffer];
	add.s64 	%rd51, %rd50, %rd4;
	st.f32 	[%rd51], %f1;
	ld.shared.u64 	%rd52, [_ZZ22multiThreadWriteGlobalvE6buffer];
	add.s64 	%rd53, %rd52, %rd4;
	st.f32 	[%rd53], %f1;
	ld.shared.u64 	%rd54, [_ZZ22multiThreadWriteGlobalvE6buffer];
	add.s64 	%rd55, %rd54, %rd4;
	st.f32 	[%rd55], %f1;
	ld.shared.u64 	%rd56, [_ZZ22multiThreadWriteGlobalvE6buffer];
	add.s64 	%rd57, %rd56, %rd4;
	st.f32 	[%rd57], %f1;
	ld.shared.u64 	%rd58, [_ZZ22multiThreadWriteGlobalvE6buffer];
	add.s64 	%rd59, %rd58, %rd4;
	st.f32 	[%rd59], %f1;
	ld.shared.u64 	%rd60, [_ZZ22multiThreadWriteGlobalvE6buffer];
	add.s64 	%rd61, %rd60, %rd4;
	st.f32 	[%rd61], %f1;
	ld.shared.u64 	%rd62, [_ZZ22multiThreadWriteGlobalvE6buffer];
	add.s64 	%rd63, %rd62, %rd4;
	st.f32 	[%rd63], %f1;
	ld.shared.u64 	%rd64, [_ZZ22multiThreadWriteGlobalvE6buffer];
	add.s64 	%rd65, %rd64, %rd4;
	st.f32 	[%rd65], %f1;
	ld.shared.u64 	%rd66, [_ZZ22multiThreadWriteGlobalvE6buffer];
	add.s64 	%rd67, %rd66, %rd4;
	st.f32 	[%rd67], %f1;
	add.s32 	%r6, %r6, 32;
	setp.ne.s32 	%p2, %r6, 5000000;
	@%p2 bra 	$L__BB4_3;
	setp.ne.s32 	%p3, %r1, 0;
	bar.sync 	0;
	@%p3 bra 	$L__BB4_6;
	ld.shared.u64 	%rd68, [_ZZ22multiThreadWriteGlobalvE6buffer];
	{ // callseq 5, 0
	.param .b64 param0;
	st.param.b64 	[param0], %rd68;
	call.uni 
	free, 
	(
	param0
	);
	} // callseq 5
$L__BB4_6:
	ret;

}


// ===== COMPILED SASS (sm_100) =====

	.target	sm_100

	.elftype	@"ET_EXEC"


//--------------------- .note.nv.tkinfo           --------------------------
	.section	.note.nv.tkinfo,"",@"SHT_NOTE"
	.sectionflags	@"SHF_NOTE_NV_TKINFO"
	.tkinfo
        /*0018*/ 	.word	0x00000002
        /*0030*/ 	.string	""
        /*0030*/ 	.string	"ptxas"
        /*0030*/ 	.string	"Cuda compilation tools, release 13.0, V13.0.88"
        /*0030*/ 	.string	"Build cuda_13.0.r13.0/compiler.36424714_0"
        /*0030*/ 	.string	"-arch sm_100 -m 64 "



//--------------------- .note.nv.cuinfo           --------------------------
	.section	.note.nv.cuinfo,"",@"SHT_NOTE"
	.sectionflags	@"SHF_NOTE_NV_CUINFO"
        /*0018*/ 	.short	0x0002
        /*001a*/ 	.short	0x0064
        /*001c*/ 	.short	0x0082
	.zero		2


//--------------------- .nv.info                  --------------------------
	.section	.nv.info,"",@"SHT_CUDA_INFO"
	.align	4


	//----- nvinfo : EIATTR_REGCOUNT
	.align		4
        /*0000*/ 	.byte	0x04, 0x2f
        /*0002*/ 	.short	(.L_1 - .L_0)
	.align		4
.L_0:
        /*0004*/ 	.word	index@(_Z23singleThreadWriteSharedv)
        /*0008*/ 	.word	0x00000004


	//----- nvinfo : EIATTR_FRAME_SIZE
	.align		4
.L_1:
        /*000c*/ 	.byte	0x04, 0x11
        /*000e*/ 	.short	(.L_3 - .L_2)
	.align		4
.L_2:
        /*0010*/ 	.word	index@(_Z23singleThreadWriteSharedv)
        /*0014*/ 	.word	0x00000000


	//----- nvinfo : EIATTR_REGCOUNT
	.align		4
.L_3:
        /*0018*/ 	.byte	0x04, 0x2f
        /*001a*/ 	.short	(.L_5 - .L_4)
	.align		4
.L_4:
        /*001c*/ 	.word	index@(_Z22multiThreadWriteSharedv)
        /*0020*/ 	.word	0x00000004


	//----- nvinfo : EIATTR_FRAME_SIZE
	.align		4
.L_5:
        /*0024*/ 	.byte	0x04, 0x11
        /*0026*/ 	.short	(.L_7 - .L_6)
	.align		4
.L_6:
        /*0028*/ 	.word	index@(_Z22multiThreadWriteSharedv)
        /*002c*/ 	.word	0x00000000


	//----- nvinfo : EIATTR_REGCOUNT
	.align		4
.L_7:
        /*0030*/ 	.byte	0x04, 0x2f
        /*0032*/ 	.short	(.L_9 - .L_8)
	.align		4
.L_8:
        /*0034*/ 	.word	index@(_Z29singleThreadWriteGlobalNoSyncv)
        /*0038*/ 	.word	0x0000001a


	//----- nvinfo : EIATTR_FRAME_SIZE
	.align		4
.L_9:
        /*003c*/ 	.byte	0x04, 0x11
        /*003e*/ 	.short	(.L_11 - .L_10)
	.align		4
.L_10:
        /*0040*/ 	.word	index@(_Z29singleThreadWriteGlobalNoSyncv)
        /*0044*/ 	.word	0x00000000


	//----- nvinfo : EIATTR_REGCOUNT
	.align		4
.L_11:
        /*0048*/ 	.byte	0x04, 0x2f
        /*004a*/ 	.short	(.L_13 - .L_12)
	.align		4
.L_12:
        /*004c*/ 	.word	index@(_Z23singleThreadWriteGlobalv)
        /*0050*/ 	.word	0x00000018


	//----- nvinfo : EIATTR_FRAME_SIZE
	.align		4
.L_13:
        /*0054*/ 	.byte	0x04, 0x11
        /*0056*/ 	.short	(.L_15 - .L_14)
	.align		4
.L_14:
        /*0058*/ 	.word	index@(_Z23singleThreadWriteGlobalv)
        /*005c*/ 	.word	0x00000000


	//----- nvinfo : EIATTR_REGCOUNT
	.align		4
.L_15:
        /*0060*/ 	.byte	0x04, 0x2f
        /*0062*/ 	.short	(.L_17 - .L_16)
	.align		4
.L_16:
        /*0064*/ 	.word	index@(_Z22multiThreadWriteGlobalv)
        /*0068*/ 	.word	0x00000018


	//----- nvinfo : EIATTR_FRAME_SIZE
	.align		4
.L_17:
        /*006c*/ 	.byte	0x04, 0x11
        /*006e*/ 	.short	(.L_19 - .L_18)
	.align		4
.L_18:
        /*0070*/ 	.word	index@(_Z22multiThreadWriteGlobalv)
        /*0074*/ 	.word	0x00000000


	//----- nvinfo : EIATTR_MIN_STACK_SIZE
	.align		4
.L_19:
        /*0078*/ 	.byte	0x04, 0x12
        /*007a*/ 	.short	(.L_21 - .L_20)
	.align		4
.L_20:
        /*007c*/ 	.word	index@(_Z22multiThreadWriteGlobalv)
        /*0080*/ 	.word	0x00000000


	//----- nvinfo : EIATTR_MIN_STACK_SIZE
	.align		4
.L_21:
        /*0084*/ 	.byte	0x04, 0x12
        /*0086*/ 	.short	(.L_23 - .L_22)
	.align		4
.L_22:
        /*0088*/ 	.word	index@(_Z23singleThreadWriteGlobalv)
        /*008c*/ 	.word	0x00000000


	//----- nvinfo : EIATTR_MIN_STACK_SIZE
	.align		4
.L_23:
        /*0090*/ 	.byte	0x04, 0x12
        /*0092*/ 	.short	(.L_25 - .L_24)
	.align		4
.L_24:
        /*0094*/ 	.word	index@(_Z29singleThreadWriteGlobalNoSyncv)
        /*0098*/ 	.word	0x00000000


	//----- nvinfo : EIATTR_MIN_STACK_SIZE
	.align		4
.L_25:
        /*009c*/ 	.byte	0x04, 0x12
        /*009e*/ 	.short	(.L_27 - .L_26)
	.align		4
.L_26:
        /*00a0*/ 	.word	index@(_Z22multiThreadWriteSharedv)
        /*00a4*/ 	.word	0x00000000


	//----- nvinfo : EIATTR_MIN_STACK_SIZE
	.align		4
.L_27:
        /*00a8*/ 	.byte	0x04, 0x12
        /*00aa*/ 	.short	(.L_29 - .L_28)
	.align		4
.L_28:
        /*00ac*/ 	.word	index@(_Z23singleThreadWriteSharedv)
        /*00b0*/ 	.word	0x00000000
.L_29:


//--------------------- .nv.compat                --------------------------
	.section	.nv.compat,"",@"SHT_CUDA_COMPAT_INFO"
	.align	4
        /*0000*/ 	.byte	0x02, 0x09, 0x00, 0x00, 0x02, 0x02, 0x01, 0x00, 0x02, 0x05, 0x05, 0x00, 0x03, 0x07, 0x01, 0x01
        /*0010*/ 	.byte	0x02, 0x03, 0x00, 0x00, 0x02, 0x06, 0x01, 0x00, 0x04, 0x0b, 0x08, 0x00, 0x09, 0x00, 0x00, 0x00
        /*0020*/ 	.byte	0x00, 0x00, 0x00, 0x00


//--------------------- .nv.info._Z22multiThreadWriteGlobalv --------------------------
	.section	.nv.info._Z22multiThreadWriteGlobalv,"",@"SHT_CUDA_INFO"
	.sectionflags	@""
	.align	4


	//----- nvinfo : EIATTR_CUDA_API_VERSION
	.align		4
        /*0000*/ 	.byte	0x04, 0x37
        /*0002*/ 	.short	(.L_31 - .L_30)
.L_30:
        /*0004*/ 	.word	0x00000082


	//----- nvinfo : EIATTR_SPARSE_MMA_MASK
	.align		4
.L_31:
        /*0008*/ 	.byte	0x03, 0x50
        /*000a*/ 	.short	0x0000


	//----- nvinfo : EIATTR_MAXREG_COUNT
	.align		4
        /*000c*/ 	.byte	0x03, 0x1b
        /*000e*/ 	.short	0x00ff


	//----- nvinfo : EIATTR_NUM_BARRIERS
	.align		4
        /*0010*/ 	.byte	0x02, 0x4c
        /*0012*/ 	.byte	0x01
	.zero		1


	//----- nvinfo : EIATTR_EXTERNS
	.align		4
        /*0014*/ 	.byte	0x04, 0x0f
        /*0016*/ 	.short	(.L_33 - .L_32)


	//   ....[0]....
	.align		4
.L_32:
        /*0018*/ 	.word	index@(malloc)


	//   ....[1]....
	.align		4
        /*001c*/ 	.word	index@(free)


	//----- nvinfo : EIATTR_MERCURY_ISA_VERSION
	.align		4
.L_33:
        /*0020*/ 	.byte	0x03, 0x5f
        /*0022*/ 	.short	0x0101


	//----- nvinfo : EIATTR_VRC_CTA_INIT_COUNT
	.align		4
        /*0024*/ 	.byte	0x02, 0x4a
	.zero		1
	.zero		1


	//----- nvinfo : EIATTR_SYSCALL_OFFSETS
	.align		4
        /*0028*/ 	.byte	0x04, 0x46
        /*002a*/ 	.short	(.L_35 - .L_34)


	//   ....[0]....
.L_34:
        /*002c*/ 	.word	0x00000090


	//   ....[1]....
        /*0030*/ 	.word	0x00000810


	//----- nvinfo : EIATTR_EXIT_INSTR_OFFSETS
	.align		4
.L_35:
        /*0034*/ 	.byte	0x04, 0x1c
        /*0036*/ 	.short	(.L_37 - .L_36)


	//   ....[0]....
.L_36:
        /*0038*/ 	.word	0x000007c0


	//   ....[1]....
        /*003c*/ 	.word	0x00000820


	//----- nvinfo : EIATTR_CRS_STACK_SIZE
	.align		4
.L_37:
        /*0040*/ 	.byte	0x04, 0x1e
        /*0042*/ 	.short	(.L_39 - .L_38)
.L_38:
        /*0044*/ 	.word	0x00000000


	//----- nvinfo : EIATTR_SW_WAR
	.align		4
.L_39:
        /*0048*/ 	.byte	0x04, 0x36
        /*004a*/ 	.short	(.L_41 - .L_40)
.L_40:
        /*004c*/ 	.word	0x00000008
.L_41:


//--------------------- .nv.info._Z23singleThreadWriteGlobalv --------------------------
	.section	.nv.info._Z23singleThreadWriteGlobalv,"",@"SHT_CUDA_INFO"
	.sectionflags	@""
	.align	4


	//----- nvinfo : EIATTR_CUDA_API_VERSION
	.align		4
        /*0000*/ 	.byte	0x04, 0x37
        /*0002*/ 	.short	(.L_43 - .L_42)
.L_42:
        /*0004*/ 	.word	0x00000082


	//----- nvinfo : EIATTR_SPARSE_MMA_MASK
	.align		4
.L_43:
        /*0008*/ 	.byte	0x03, 0x50
        /*000a*/ 	.short	0x0000


	//----- nvinfo : EIATTR_MAXREG_COUNT
	.align		4
        /*000c*/ 	.byte	0x03, 0x1b
        /*000e*/ 	.short	0x00ff


	//----- nvinfo : EIATTR_NUM_BARRIERS
	.align		4
        /*0010*/ 	.byte	0x02, 0x4c
        /*0012*/ 	.byte	0x01
	.zero		1


	//----- nvinfo : EIATTR_EXTERNS
	.align		4
        /*0014*/ 	.byte	0x04, 0x0f
        /*0016*/ 	.short	(.L_45 - .L_44)


	//   ....[0]....
	.align		4
.L_44:
        /*0018*/ 	.word	index@(malloc)


	//   ....[1]....
	.align		4
        /*001c*/ 	.word	index@(free)


	//----- nvinfo : EIATTR_MERCURY_ISA_VERSION
	.align		4
.L_45:
        /*0020*/ 	.byte	0x03, 0x5f
        /*0022*/ 	.short	0x0101


	//----- nvinfo : EIATTR_VRC_CTA_INIT_COUNT
	.align		4
        /*0024*/ 	.byte	0x02, 0x4a
	.zero		1
	.zero		1


	//----- nvinfo : EIATTR_SYSCALL_OFFSETS
	.align		4
        /*0028*/ 	.byte	0x04, 0x46
        /*002a*/ 	.short	(.L_47 - .L_46)


	//   ....[0]....
.L_46:
        /*002c*/ 	.word	0x00000090


	//   ....[1]....
        /*0030*/ 	.word	0x00001a40


	//----- nvinfo : EIATTR_EXIT_INSTR_OFFSETS
	.align		4
.L_47:
        /*0034*/ 	.byte	0x04, 0x1c
        /*0036*/ 	.short	(.L_49 - .L_48)


	//   ....[0]....
.L_48:
        /*0038*/ 	.word	0x000019c0


	//   ....[1]....
        /*003c*/ 	.word	0x00001a50


	//----- nvinfo : EIATTR_CRS_STACK_SIZE
	.align		4
.L_49:
        /*0040*/ 	.byte	0x04, 0x1e
        /*0042*/ 	.short	(.L_51 - .L_50)
.L_50:
        /*0044*/ 	.word	0x00000000


	//----- nvinfo : EIATTR_SW_WAR
	.align		4
.L_51:
        /*0048*/ 	.byte	0x04, 0x36
        /*004a*/ 	.short	(.L_53 - .L_52)
.L_52:
        /*004c*/ 	.word	0x00000008
.L_53:


//--------------------- .nv.info._Z29singleThreadWriteGlobalNoSyncv --------------------------
	.section	.nv.info._Z29singleThreadWriteGlobalNoSyncv,"",@"SHT_CUDA_INFO"
	.sectionflags	@""
	.align	4


	//----- nvinfo : EIATTR_CUDA_API_VERSION
	.align		4
        /*0000*/ 	.byte	0x04, 0x37
        /*0002*/ 	.short	(.L_55 - .L_54)
.L_54:
        /*0004*/ 	.word	0x00000082


	//----- nvinfo : EIATTR_SPARSE_MMA_MASK
	.align		4
.L_55:
        /*0008*/ 	.byte	0x03, 0x50
        /*000a*/ 	.short	0x0000


	//----- nvinfo : EIATTR_MAXREG_COUNT
	.align		4
        /*000c*/ 	.byte	0x03, 0x1b
        /*000e*/ 	.short	0x00ff


	//----- nvinfo : EIATTR_NUM_BARRIERS
	.align		4
        /*0010*/ 	.byte	0x02, 0x4c
        /*0012*/ 	.byte	0x01
	.zero		1


	//----- nvinfo : EIATTR_EXTERNS
	.align		4
        /*0014*/ 	.byte	0x04, 0x0f
        /*0016*/ 	.short	(.L_57 - .L_56)


	//   ....[0]....
	.align		4
.L_56:
        /*0018*/ 	.word	index@(malloc)


	//   ....[1]....
	.align		4
        /*001c*/ 	.word	index@(free)


	//----- nvinfo : EIATTR_MERCURY_ISA_VERSION
	.align		4
.L_57:
        /*0020*/ 	.byte	0x03, 0x5f
        /*0022*/ 	.short	0x0101


	//----- nvinfo : EIATTR_VRC_CTA_INIT_COUNT
	.align		4
        /*0024*/ 	.byte	0x02, 0x4a
	.zero		1
	.zero		1


	//----- nvinfo : EIATTR_SYSCALL_OFFSETS
	.align		4
        /*0028*/ 	.byte	0x04, 0x46
        /*002a*/ 	.short	(.L_59 - .L_58)


	//   ....[0]....
.L_58:
        /*002c*/ 	.word	0x000000a0


	//   ....[1]....
        /*0030*/ 	.word	0x00001570


	//----- nvinfo : EIATTR_EXIT_INSTR_OFFSETS
	.align		4
.L_59:
        /*0034*/ 	.byte	0x04, 0x1c
        /*0036*/ 	.short	(.L_61 - .L_60)


	//   ....[0]....
.L_60:
        /*0038*/ 	.word	0x000015a0


	//----- nvinfo : EIATTR_CRS_STACK_SIZE
	.align		4
.L_61:
        /*003c*/ 	.byte	0x04, 0x1e
        /*003e*/ 	.short	(.L_63 - .L_62)
.L_62:
        /*0040*/ 	.word	0x00000000


	//----- nvinfo : EIATTR_SW_WAR
	.align		4
.L_63:
        /*0044*/ 	.byte	0x04, 0x36
        /*0046*/ 	.short	(.L_65 - .L_64)
.L_64:
        /*0048*/ 	.word	0x00000008
.L_65:


//--------------------- .nv.info._Z22multiThreadWriteSharedv --------------------------
	.section	.nv.info._Z22multiThreadWriteSharedv,"",@"SHT_CUDA_INFO"
	.sectionflags	@""
	.align	4


	//----- nvinfo : EIATTR_CUDA_API_VERSION
	.align		4
        /*0000*/ 	.byte	0x04, 0x37
        /*0002*/ 	.short	(.L_67 - .L_66)
.L_66:
        /*0004*/ 	.word	0x00000082


	//----- nvinfo : EIATTR_SPARSE_MMA_MASK
	.align		4
.L_67:
        /*0008*/ 	.byte	0x03, 0x50
        /*000a*/ 	.short	0x0000


	//----- nvinfo : EIATTR_MAXREG_COUNT
	.align		4
        /*000c*/ 	.byte	0x03, 0x1b
        /*000e*/ 	.short	0x00ff


	//----- nvinfo : EIATTR_MERCURY_ISA_VERSION
	.align		4
        /*0010*/ 	.byte	0x03, 0x5f
        /*0012*/ 	.short	0x0101


	//----- nvinfo : EIATTR_VRC_CTA_INIT_COUNT
	.align		4
        /*0014*/ 	.byte	0x02, 0x4a
	.zero		1
	.zero		1


	//----- nvinfo : EIATTR_EXIT_INSTR_OFFSETS
	.align		4
        /*0018*/ 	.byte	0x04, 0x1c
        /*001a*/ 	.short	(.L_69 - .L_68)


	//   ....[0]....
.L_68:
        /*001c*/ 	.word	0x00000010


	//----- nvinfo : EIATTR_SW_WAR
	.align		4
.L_69:
        /*0020*/ 	.byte	0x04, 0x36
        /*0022*/ 	.short	(.L_71 - .L_70)
.L_70:
        /*0024*/ 	.word	0x00000008
.L_71:


//--------------------- .nv.info._Z23singleThreadWriteSharedv --------------------------
	.section	.nv.info._Z23singleThreadWriteSharedv,"",@"SHT_CUDA_INFO"
	.sectionflags	@""
	.align	4


	//----- nvinfo : EIATTR_CUDA_API_VERSION
	.align		4
        /*0000*/ 	.byte	0x04, 0x37
        /*0002*/ 	.short	(.L_73 - .L_72)
.L_72:
        /*0004*/ 	.word	0x00000082


	//----- nvinfo : EIATTR_SPARSE_MMA_MASK
	.align		4
.L_73:
        /*0008*/ 	.byte	0x03, 0x50
        /*000a*/ 	.short	0x0000


	//----- nvinfo : EIATTR_MAXREG_COUNT
	.align		4
        /*000c*/ 	.byte	0x03, 0x1b
        /*000e*/ 	.short	0x00ff


	//----- nvinfo : EIATTR_MERCURY_ISA_VERSION
	.align		4
        /*0010*/ 	.byte	0x03, 0x5f
        /*0012*/ 	.short	0x0101


	//----- nvinfo : EIATTR_VRC_CTA_INIT_COUNT
	.align		4
        /*0014*/ 	.byte	0x02, 0x4a
	.zero		1
	.zero		1


	//----- nvinfo : EIATTR_EXIT_INSTR_OFFSETS
	.align		4
        /*0018*/ 	.byte	0x04, 0x1c
        /*001a*/ 	.short	(.L_75 - .L_74)


	//   ....[0]....
.L_74:
        /*001c*/ 	.word	0x00000010


	//----- nvinfo : EIATTR_SW_WAR
	.align		4
.L_75:
        /*0020*/ 	.byte	0x04, 0x36
        /*0022*/ 	.short	(.L_77 - .L_76)
.L_76:
        /*0024*/ 	.word	0x00000008
.L_77:


//--------------------- .nv.callgraph             --------------------------
	.section	.nv.callgraph,"",@"SHT_CUDA_CALLGRAPH"
	.align	4
	.sectionentsize	8
	.align		4
        /*0000*/ 	.word	0x00000000
	.align		4
        /*0004*/ 	.word	0xffffffff
	.align		4
        /*0008*/ 	.word	index@(_Z22multiThreadWriteGlobalv)
	.align		4
        /*000c*/ 	.word	index@(free)
	.align		4
        /*0010*/ 	.word	index@(_Z22multiThreadWriteGlobalv)
	.align		4
        /*0014*/ 	.word	index@(malloc)
	.align		4
        /*0018*/ 	.word	index@(_Z23singleThreadWriteGlobalv)
	.align		4
        /*001c*/ 	.word	index@(free)
	.align		4
        /*0020*/ 	.word	index@(_Z23singleThreadWriteGlobalv)
	.align		4
        /*0024*/ 	.word	index@(malloc)
	.align		4
        /*0028*/ 	.word	index@(_Z29singleThreadWriteGlobalNoSyncv)
	.align		4
        /*002c*/ 	.word	index@(free)
	.align		4
        /*0030*/ 	.word	index@(_Z29singleThreadWriteGlobalNoSyncv)
	.align		4
        /*0034*/ 	.word	index@(malloc)
	.align		4
        /*0038*/ 	.word	0x00000000
	.align		4
        /*003c*/ 	.word	0xfffffffe
	.align		4
        /*0040*/ 	.word	0x00000000
	.align		4
        /*0044*/ 	.word	0xfffffffd
	.align		4
        /*0048*/ 	.word	0x00000000
	.align		4
        /*004c*/ 	.word	0xfffffffc


//--------------------- .nv.constant4             --------------------------
	.section	.nv.constant4,"a",@progbits
	.align	8
	.align		8
.nv.constant4:
        /*0000*/ 	.dword	malloc
	.align		8
        /*0008*/ 	.dword	free


//--------------------- .text._Z22multiThreadWriteGlobalv --------------------------
	.section	.text._Z22multiThreadWriteGlobalv,"ax",@progbits
	.align	128
        .global         _Z22multiThreadWriteGlobalv
        .type           _Z22multiThreadWriteGlobalv,@function
        .size           _Z22multiThreadWriteGlobalv,(.L_x_17 - _Z22multiThreadWriteGlobalv)
        .other          _Z22multiThreadWriteGlobalv,@"STO_CUDA_ENTRY STV_DEFAULT"
_Z22multiThreadWriteGlobalv:
.text._Z22multiThreadWriteGlobalv:
[----:B------:R-:W0:Y:S01]  /*0000*/  LDC R1, c[0x0][0x37c] ;  /* 0x0000df00ff017b82 */ /* 0x000e220000000800 */
[----:B------:R-:W1:Y:S02]  /*0010*/  S2R R16, SR_TID.X ;  /* 0x0000000000107919 */ /* 0x000e640000002100 */
[----:B-1----:R-:W-:-:S13]  /*0020*/  ISETP.NE.AND P0, PT, R16, RZ, PT ;  /* 0x000000ff1000720c */ /* 0x002fda0003f05270 */
[----:B------:R-:W-:Y:S05]  /*0030*/  @P0 BRA `(.L_x_0) ;  /* 0x0000000000280947 */ /* 0x000fea0003800000 */
[----:B------:R-:W-:Y:S01]  /*0040*/  MOV R0, 0x0 ;  /* 0x0000000000007802 */ /* 0x000fe20000000f00 */
[----:B------:R-:W-:Y:S01]  /*0050*/  HFMA2 R4, -RZ, RZ, 0, 3.0517578125e-05 ;  /* 0x00000200ff047431 */ /* 0x000fe200000001ff */
[----:B------:R-:W-:Y:S02]  /*0060*/  MOV R5, RZ ;  /* 0x000000ff00057202 */ /* 0x000fe40000000f00 */
[----:B------:R1:W2:Y:S05]  /*0070*/  LDC.64 R2, c[0x4][R0] ;  /* 0x0100000000027b82 */ /* 0x0002aa0000000a00 */
[----:B------:R-:W-:-:S07]  /*0080*/  LEPC R20, `(.L_x_1) ;  /* 0x000000001014794e */ /* 0x000fce0000000000 */
[----:B012---:R-:W-:Y:S05]  /*0090*/  CALL.ABS.NOINC R2 ;  /* 0x0000000002007343 */ /* 0x007fea0003c00000 */
.L_x_1:
[----:B------:R-:W0:Y:S01]  /*00a0*/  S2UR UR5, SR_CgaCtaId ;  /* 0x00000000000579c3 */ /* 0x000e220000008800 */
[----:B------:R-:W-:Y:S02]  /*00b0*/  UMOV UR4, 0x400 ;  /* 0x0000040000047882 */ /* 0x000fe40000000000 */
[----:B0-----:R-:W-:-:S09]  /*00c0*/  ULEA UR4, UR5, UR4, 0x18 ;  /* 0x0000000405047291 */ /* 0x001fd2000f8ec0ff */
[----:B------:R1:W-:Y:S03]  /*00d0*/  STS.64 [UR4], R4 ;  /* 0x00000004ff007988 */ /* 0x0003e60008000a04 */
.L_x_0:
[----:B------:R-:W-:Y:S05]  /*00e0*/  WARPSYNC.ALL ;  /* 0x0000000000007948 */ /* 0x000fea0003800000 */
[----:B------:R-:W2:Y:S08]  /*00f0*/  S2UR UR5, SR_CgaCtaId ;  /* 0x00000000000579c3 */ /* 0x000eb00000008800 */
[----:B------:R-:W-:Y:S01]  /*0100*/  BAR.SYNC.DEFER_BLOCKING 0x0 ;  /* 0x0000000000007b1d */ /* 0x000fe20000010000 */
[----:B------:R-:W-:-:S05]  /*0110*/  IMAD R0, R16, R16, RZ ;  /* 0x0000001010007224 */ /* 0x000fca00078e02ff */
[----:B------:R-:W-:Y:S01]  /*0120*/  UMOV UR4, 0x400 ;  /* 0x0000040000047882 */ /* 0x000fe20000000000 */
[----:B------:R-:W-:Y:S01]  /*0130*/  I2FP.F32.U32 R0, R0 ;  /* 0x0000000000007245 */ /* 0x000fe20000201000 */
[----:B------:R-:W3:Y:S01]  /*0140*/  LDCU.64 UR6, c[0x0][0x358] ;  /* 0x00006b00ff0677ac */ /* 0x000ee20008000a00 */
[----:B--2---:R-:W-:-:S03]  /*0150*/  ULEA UR5, UR5, UR4, 0x18 ;  /* 0x0000000405057291 */ /* 0x004fc6000f8ec0ff */
[----:B------:R-:W-:-:S09]  /*0160*/  UMOV UR4, URZ ;  /* 0x000000ff00047c82 */ /* 0x000fd20008000000 */
.L_x_2:
[----:B--2---:R-:W2:Y:S01]  /*0170*/  LDS.64 R2, [UR5] ;  /* 0x00000005ff027984 */ /* 0x004ea20008000a00 */
[----:B------:R-:W-:-:S04]  /*0180*/  UIADD3 UR4, UPT, UPT, UR4, 0x20, URZ ;  /* 0x0000002004047890 */ /* 0x000fc8000fffe0ff */
[----:B------:R-:W-:Y:S01]  /*0190*/  UISETP.NE.AND UP0, UPT, UR4, 0x4c4b40, UPT ;  /* 0x004c4b400400788c */ /* 0x000fe2000bf05270 */
[----:B--2---:R-:W-:-:S05]  /*01a0*/  IMAD.WIDE.U32 R2, R16, 0x4, R2 ;  /* 0x0000000410027825 */ /* 0x004fca00078e0002 */
[----:B---3--:R-:W-:Y:S04]  /*01b0*/  ST.E desc[UR6][R2.64], R0 ;  /* 0x0000000002007985 */ /* 0x008fe8000c101906 */
[----:B-1----:R-:W1:Y:S02]  /*01c0*/  LDS.64 R4, [UR5] ;  /* 0x00000005ff047984 */ /* 0x002e640008000a00 */
[----:B-1----:R-:W-:-:S05]  /*01d0*/  IMAD.WIDE.U32 R4, R16, 0x4, R4 ;  /* 0x0000000410047825 */ /* 0x002fca00078e0004 */
[----:B------:R-:W-:Y:S04]  /*01e0*/  ST.E desc[UR6][R4.64], R0 ;  /* 0x0000000004007985 */ /* 0x000fe8000c101906 */
[----:B------:R-:W1:Y:S02]  /*01f0*/  LDS.64 R6, [UR5] ;  /* 0x00000005ff067984 */ /* 0x000e640008000a00 */
        /* <DEDUP_REMOVED lines=88> */
[----:B------:R2:W-:Y:S01]  /*0780*/  ST.E desc[UR6][R4.64], R0 ;  /* 0x0000000004007985 */ /* 0x0005e2000c101906 */
[----:B------:R-:W-:Y:S05]  /*0790*/  BRA.U UP0, `(.L_x_2) ;  /* 0xfffffff900747547 */ /* 0x000fea000b83ffff */
[----:B------:R-:W-:Y:S01]  /*07a0*/  BAR.SYNC.DEFER_BLOCKING 0x0 ;  /* 0x0000000000007b1d */ /* 0x000fe20000010000 */
[----:B------:R-:W-:-:S13]  /*07b0*/  ISETP.NE.AND P0, PT, R16, RZ, PT ;  /* 0x000000ff1000720c */ /* 0x000fda0003f05270 */
[----:B------:R-:W-:Y:S05]  /*07c0*/  @P0 EXIT ;  /* 0x000000000000094d */ /* 0x000fea0003800000 */
[----:B--2---:R-:W1:Y:S01]  /*07d0*/  LDS.64 R4, [UR5] ;  /* 0x00000005ff047984 */ /* 0x004e620008000a00 */
[----:B------:R-:W-:-:S04]  /*07e0*/  MOV R0, 0x8 ;  /* 0x0000000800007802 */ /* 0x000fc80000000f00 */
[----:B------:R2:W3:Y:S03]  /*07f0*/  LDC.64 R2, c[0x4][R0] ;  /* 0x0100000000027b82 */ /* 0x0004e60000000a00 */
[----:B------:R-:W-:-:S07]  /*0800*/  LEPC R20, `(.L_x_3) ;  /* 0x000000001014794e */ /* 0x000fce0000000000 */
[----:B0123--:R-:W-:Y:S05]  /*0810*/  CALL.ABS.NOINC R2 ;  /* 0x0000000002007343 */ /* 0x00ffea0003c00000 */
.L_x_3:
[----:B------:R-:W-:Y:S05]  /*0820*/  EXIT ;  /* 0x000000000000794d */ /* 0x000fea0003800000 */
.L_x_4:
[----:B------:R-:W-:-:S00]  /*0830*/  BRA `(.L_x_4) ;  /* 0xfffffffc00fc7947 */ /* 0x000fc0000383ffff */
[----:B------:R-:W-:-:S00]  /*0840*/  NOP ;  /* 0x0000000000007918 */ /* 0x000fc00000000000 */
        /* <DEDUP_REMOVED lines=11> */
.L_x_17:


//--------------------- .text._Z23singleThreadWriteGlobalv --------------------------
	.section	.text._Z23singleThreadWriteGlobalv,"ax",@progbits
	.align	128
        .global         _Z23singleThreadWriteGlobalv
        .type           _Z23singleThreadWriteGlobalv,@function
        .size           _Z23singleThreadWriteGlobalv,(.L_x_18 - _Z23singleThreadWriteGlobalv)
        .other          _Z23singleThreadWriteGlobalv,@"STO_CUDA_ENTRY STV_DEFAULT"
_Z23singleThreadWriteGlobalv:
.text._Z23singleThreadWriteGlobalv:
[----:B------:R-:W0:Y:S01]  /*0000*/  LDC R1, c[0x0][0x37c] ;  /* 0x0000df00ff017b82 */ /* 0x000e220000000800 */
[----:B------:R-:W1:Y:S02]  /*0010*/  S2R R16, SR_TID.X ;  /* 0x0000000000107919 */ /* 0x000e640000002100 */
[----:B-1----:R-:W-:-:S13]  /*0020*/  ISETP.NE.AND P0, PT, R16, RZ, PT ;  /* 0x000000ff1000720c */ /* 0x002fda0003f05270 */
[----:B------:R-:W-:Y:S05]  /*0030*/  @P0 BRA `(.L_x_5) ;  /* 0x0000000000280947 */ /* 0x000fea0003800000 */
[----:B------:R-:W-:Y:S01]  /*0040*/  MOV R0, 0x0 ;  /* 0x0000000000007802 */ /* 0x000fe20000000f00 */
[----:B------:R-:W-:Y:S02]  /*0050*/  IMAD.MOV.U32 R4, RZ, RZ, 0x200 ;  /* 0x00000200ff047424 */ /* 0x000fe400078e00ff */
[----:B------:R-:W-:Y:S01]  /*0060*/  IMAD.MOV.U32 R5, RZ, RZ, RZ ;  /* 0x000000ffff057224 */ /* 0x000fe200078e00ff */
[----:B------:R1:W2:Y:S06]  /*0070*/  LDC.64 R2, c[0x4][R0] ;  /* 0x0100000000027b82 */ /* 0x0002ac0000000a00 */
[----:B------:R-:W-:-:S07]  /*0080*/  LEPC R20, `(.L_x_6) ;  /* 0x000000001014794e */ /* 0x000fce0000000000 */
[----:B012---:R-:W-:Y:S05]  /*0090*/  CALL.ABS.NOINC R2 ;  /* 0x0000000002007343 */ /* 0x007fea0003c00000 */
.L_x_6:
[----:B------:R-:W0:Y:S01]  /*00a0*/  S2UR UR5, SR_CgaCtaId ;  /* 0x00000000000579c3 */ /* 0x000e220000008800 */
[----:B------:R-:W-:Y:S02]  /*00b0*/  UMOV UR4, 0x400 ;  /* 0x0000040000047882 */ /* 0x000fe40000000000 */
[----:B0-----:R-:W-:-:S09]  /*00c0*/  ULEA UR4, UR5, UR4, 0x18 ;  /* 0x0000000405047291 */ /* 0x001fd2000f8ec0ff */
[----:B------:R1:W-:Y:S03]  /*00d0*/  STS.64 [UR4], R4 ;  /* 0x00000004ff007988 */ /* 0x0003e60008000a04 */
.L_x_5:
[----:B------:R-:W-:Y:S01]  /*00e0*/  ISETP.NE.AND P0, PT, R16, RZ, PT ;  /* 0x000000ff1000720c */ /* 0x000fe20003f05270 */
[----:B------:R-:W-:Y:S05]  /*00f0*/  WARPSYNC.ALL ;  /* 0x0000000000007948 */ /* 0x000fea0003800000 */
[----:B------:R-:W-:Y:S06]  /*0100*/  BAR.SYNC.DEFER_BLOCKING 0x0 ;  /* 0x0000000000007b1d */ /* 0x000fec0000010000 */
[----:B------:R-:W-:Y:S04]  /*0110*/  BSSY.RECONVERGENT B0, `(.L_x_7) ;  /* 0x0000189000007945 */ /* 0x000fe80003800200 */
[----:B------:R-:W-:Y:S05]  /*0120*/  @P0 BRA `(.L_x_8) ;  /* 0x00000018001c0947 */ /* 0x000fea0003800000 */
[----:B------:R-:W2:Y:S01]  /*0130*/  LDCU.64 UR8, c[0x0][0x358] ;  /* 0x00006b00ff0877ac */ /* 0x000ea20008000a00 */
[----:B------:R-:W-:-:S05]  /*0140*/  UMOV UR4, URZ ;  /* 0x000000ff00047c82 */ /* 0x000fca0008000000 */
.L_x_9:
[----:B---3--:R-:W3:Y:S01]  /*0150*/  S2UR UR6, SR_CgaCtaId ;  /* 0x00000000000679c3 */ /* 0x008ee20000008800 */
[----:B------:R-:W-:Y:S01]  /*0160*/  UMOV UR5, 0x400 ;  /* 0x0000040000057882 */ /* 0x000fe20000000000 */
[----:B------:R-:W-:Y:S02]  /*0170*/  HFMA2 R13, -RZ, RZ, 1.875, 0 ;  /* 0x3f800000ff0d7431 */ /* 0x000fe400000001ff */
[----:B------:R-:W-:Y:S01]  /*0180*/  IMAD.MOV.U32 R15, RZ, RZ, 0x40800000 ;  /* 0x40800000ff0f7424 */ /* 0x000fe200078e00ff */
[----:B------:R-:W-:Y:S01]  /*0190*/  MOV R19, 0x41800000 ;  /* 0x4180000000137802 */ /* 0x000fe20000000f00 */
[----:B------:R-:W-:Y:S01]  /*01a0*/  IMAD.MOV.U32 R17, RZ, RZ, 0x41100000 ;  /* 0x41100000ff117424 */ /* 0x000fe200078e00ff */
[----:B------:R-:W-:-:S04]  /*01b0*/  UIADD3 UR4, UPT, UPT, UR4, 0x1, URZ ;  /* 0x0000000104047890 */ /* 0x000fc8000fffe0ff */
[----:B------:R-:W-:Y:S02]  /*01c0*/  UISETP.NE.AND UP0, UPT, UR4, 0x4c4b40, UPT ;  /* 0x004c4b400400788c */ /* 0x000fe4000bf05270 */
[----:B---3--:R-:W-:-:S09]  /*01d0*/  ULEA UR5, UR6, UR5, 0x18 ;  /* 0x0000000506057291 */ /* 0x008fd2000f8ec0ff */
[----:B------:R-:W2:Y:S04]  /*01e0*/  LDS.64 R2, [UR5] ;  /* 0x00000005ff027984 */ /* 0x000ea80008000a00 */
[----:B--2---:R-:W-:Y:S04]  /*01f0*/  ST.E desc[UR8][R2.64], RZ ;  /* 0x000000ff02007985 */ /* 0x004fe8000c101908 */
[----:B-1----:R-:W1:Y:S04]  /*0200*/  LDS.64 R4, [UR5] ;  /* 0x00000005ff047984 */ /* 0x002e680008000a00 */
[----:B-1----:R1:W-:Y:S04]  /*0210*/  ST.E desc[UR8][R4.64+0x4], R13 ;  /* 0x0000040d04007985 */ /* 0x0023e8000c101908 */
[----:B------:R-:W2:Y:S01]  /*0220*/  LDS.64 R6, [UR5] ;  /* 0x00000005ff067984 */ /* 0x000ea20008000a00 */
[----:B-1----:R-:W-:-:S03]  /*0230*/  IMAD.MOV.U32 R13, RZ, RZ, 0x41c80000 ;  /* 0x41c80000ff0d7424 */ /* 0x002fc600078e00ff */
[----:B--2---:R1:W-:Y:S04]  /*0240*/  ST.E desc[UR8][R6.64+0x8], R15 ;  /* 0x0000080f06007985 */ /* 0x0043e8000c101908 */
[----:B------:R-:W2:Y:S01]  /*0250*/  LDS.64 R8, [UR5] ;  /* 0x00000005ff087984 */ /* 0x000ea20008000a00 */
[----:B-1----:R-:W-:-:S03]  /*0260*/  IMAD.MOV.U32 R15, RZ, RZ, 0x42100000 ;  /* 0x42100000ff0f7424 */ /* 0x002fc600078e00ff */
[----:B--2---:R1:W-:Y:S04]  /*0270*/  ST.E desc[UR8][R8.64+0xc], R17 ;  /* 0x00000c1108007985 */ /* 0x0043e8000c101908 */
[----:B------:R-:W2:Y:S01]  /*0280*/  LDS.64 R10, [UR5] ;  /* 0x00000005ff0a7984 */ /* 0x000ea20008000a00 */
[----:B-1----:R-:W-:-:S03]  /*0290*/  HFMA2 R17, -RZ, RZ, 3.1328125, 0 ;  /* 0x42440000ff117431 */ /* 0x002fc600000001ff */
[----:B--2---:R1:W-:Y:S04]  /*02a0*/  ST.E desc[UR8][R10.64+0x10], R19 ;  /* 0x000010130a007985 */ /* 0x0043e8000c101908 */
[----:B------:R-:W2:Y:S01]  /*02b0*/  LDS.64 R2, [UR5] ;  /* 0x00000005ff027984 */ /* 0x000ea20008000a00 */
[----:B-1----:R-:W-:-:S03]  /*02c0*/  IMAD.MOV.U32 R19, RZ, RZ, 0x42800000 ;  /* 0x42800000ff137424 */ /* 0x002fc600078e00ff */
[----:B--2---:R1:W-:Y:S04]  /*02d0*/  ST.E desc[UR8][R2.64+0x14], R13 ;  /* 0x0000140d02007985 */ /* 0x0043e8000c101908 */
[----:B------:R-:W2:Y:S01]  /*02e0*/  LDS.64 R4, [UR5] ;  /* 0x00000005ff047984 */ /* 0x000ea20008000a00 */
[----:B-1----:R-:W-:-:S03]  /*02f0*/  MOV R13, 0x42a20000 ;  /* 0x42a20000000d7802 */ /* 0x002fc60000000f00 */
[----:B--2---:R1:W-:Y:S04]  /*0300*/  ST.E desc[UR8][R4.64+0x18], R15 ;  /* 0x0000180f04007985 */ /* 0x0043e8000c101908 */
[----:B------:R-:W2:Y:S01]  /*0310*/  LDS.64 R6, [UR5] ;  /* 0x00000005ff067984 */ /* 0x000ea20008000a00 */
[----:B-1----:R-:W-:-:S03]  /*0320*/  IMAD.MOV.U32 R15, RZ, RZ, 0x42c80000 ;  /* 0x42c80000ff0f7424 */ /* 0x002fc600078e00ff */
[----:B--2---:R1:W-:Y:S04]  /*0330*/  ST.E desc[UR8][R6.64+0x1c], R17 ;  /* 0x00001c1106007985 */ /* 0x0043e8000c101908 */
[----:B------:R-:W2:Y:S01]  /*0340*/  LDS.64 R8, [UR5] ;  /* 0x00000005ff087984 */ /* 0x000ea20008000a00 */
[----:B-1----:R-:W-:-:S03]  /*0350*/  HFMA2 R17, -RZ, RZ, 3.47265625, 0 ;  /* 0x42f20000ff117431 */ /* 0x002fc600000001ff */
        /* <DEDUP_REMOVED lines=11> */
[----:B-1----:R-:W-:-:S03]  /*0410*/  HFMA2 R17, -RZ, RZ, 3.689453125, 0 ;  /* 0x43610000ff117431 */ /* 0x002fc600000001ff */
        /* <DEDUP_REMOVED lines=11> */
[----:B-1----:R-:W-:-:S03]  /*04d0*/  HFMA2 R17, -RZ, RZ, 3.8515625, -0.0 ;  /* 0x43b48000ff117431 */ /* 0x002fc600000001ff */
        /* <DEDUP_REMOVED lines=11> */
[----:B-1----:R-:W-:-:S03]  /*0590*/  HFMA2 R17, -RZ, RZ, 4.015625, 2 ;  /* 0x44044000ff117431 */ /* 0x002fc600000001ff */
        /* <DEDUP_REMOVED lines=11> */
[----:B-1----:R-:W-:-:S03]  /*0650*/  HFMA2 R17, -RZ, RZ, 4.2109375, 2 ;  /* 0x44364000ff117431 */ /* 0x002fc600000001ff */
        /* <DEDUP_REMOVED lines=11> */
[----:B-1----:R-:W-:-:S03]  /*0710*/  HFMA2 R17, -RZ, RZ, 4.4375, 2 ;  /* 0x44704000ff117431 */ /* 0x002fc600000001ff */
        /* <DEDUP_REMOVED lines=11> */
[----:B-1----:R-:W-:-:S03]  /*07d0*/  HFMA2 R17, -RZ, RZ, 4.59765625, 0.0078125 ;  /* 0x44992000ff117431 */ /* 0x002fc600000001ff */
        /* <DEDUP_REMOVED lines=11> */
[----:B-1----:R-:W-:-:S03]  /*0890*/  HFMA2 R17, -RZ, RZ, 4.7421875, 0.0078125 ;  /* 0x44be2000ff117431 */ /* 0x002fc600000001ff */
        /* <DEDUP_REMOVED lines=11> */
[----:B-1----:R-:W-:-:S03]  /*0950*/  HFMA2 R17, -RZ, RZ, 4.90234375, 0.0078125 ;  /* 0x44e72000ff117431 */ /* 0x002fc600000001ff */
        /* <DEDUP_REMOVED lines=11> */
[----:B-1----:R-:W-:-:S03]  /*0a10*/  HFMA2 R17, -RZ, RZ, 5.0390625, 0.00048828125 ;  /* 0x450a1000ff117431 */ /* 0x002fc600000001ff */
        /* <DEDUP_REMOVED lines=11> */
[----:B-1----:R-:W-:-:S03]  /*0ad0*/  HFMA2 R17, -RZ, RZ, 5.1328125, -0.00048828125 ;  /* 0x45229000ff117431 */ /* 0x002fc600000001ff */
        /* <DEDUP_REMOVED lines=11> */
[----:B-1----:R-:W-:-:S03]  /*0b90*/  HFMA2 R17, -RZ, RZ, 5.23828125, 0.00048828125 ;  /* 0x453d1000ff117431 */ /* 0x002fc600000001ff */
        /* <DEDUP_REMOVED lines=11> */
[----:B-1----:R-:W-:-:S03]  /*0c50*/  HFMA2 R17, -RZ, RZ, 5.34765625, -0.00048828125 ;  /* 0x45599000ff117431 */ /* 0x002fc600000001ff */
        /* <DEDUP_REMOVED lines=11> */
[----:B-1----:R-:W-:-:S03]  /*0d10*/  HFMA2 R17, -RZ, RZ, 5.46875, 0.00048828125 ;  /* 0x45781000ff117431 */ /* 0x002fc600000001ff */
        /* <DEDUP_REMOVED lines=11> */
[----:B-1----:R-:W-:-:S03]  /*0dd0*/  HFMA2 R17, -RZ, RZ, 5.546875, 8 ;  /* 0x458c4800ff117431 */ /* 0x002fc600000001ff */
        /* <DEDUP_REMOVED lines=11> */
[----:B-1----:R-:W-:-:S03]  /*0e90*/  HFMA2 R17, -RZ, RZ, 5.61328125, -0.0001220703125 ;  /* 0x459d8800ff117431 */ /* 0x002fc600000001ff */
        /* <DEDUP_REMOVED lines=11> */
[----:B-1----:R-:W-:-:S03]  /*0f50*/  HFMA2 R17, -RZ, RZ, 5.68359375, -8 ;  /* 0x45afc800ff117431 */ /* 0x002fc600000001ff */
        /* <DEDUP_REMOVED lines=11> */
[----:B-1----:R-:W-:-:S03]  /*1010*/  HFMA2 R17, -RZ, RZ, 5.76171875, 0.0001220703125 ;  /* 0x45c30800ff117431 */ /* 0x002fc600000001ff */
        /* <DEDUP_REMOVED lines=11> */
[----:B-1----:R-:W-:-:S03]  /*10d0*/  HFMA2 R17, -RZ, RZ, 5.83984375, 8 ;  /* 0x45d74800ff117431 */ /* 0x002fc600000001ff */
        /* <DEDUP_REMOVED lines=11> */
[----:B-1----:R-:W-:-:S03]  /*1190*/  HFMA2 R17, -RZ, RZ, 5.921875, -0.0001220703125 ;  /* 0x45ec8800ff117431 */ /* 0x002fc600000001ff */
        /* <DEDUP_REMOVED lines=11> */
[----:B-1----:R-:W-:-:S03]  /*1250*/  HFMA2 R17, -RZ, RZ, 6.00390625, 1024 ;  /* 0x46016400ff117431 */ /* 0x002fc600000001ff */
        /* <DEDUP_REMOVED lines=11> */
[----:B-1----:R-:W-:-:S03]  /*1310*/  HFMA2 R17, -RZ, RZ, 6.05078125, 6.103515625e-05 ;  /* 0x460d0400ff117431 */ /* 0x002fc600000001ff */
        /* <DEDUP_REMOVED lines=11> */
[----:B-1----:R-:W-:-:S03]  /*13d0*/  HFMA2 R17, -RZ, RZ, 6.09765625, 0.015625 ;  /* 0x46192400ff117431 */ /* 0x002fc600000001ff */
        /* <DEDUP_REMOVED lines=11> */
[----:B-1----:R-:W-:-:S03]  /*1490*/  HFMA2 R17, -RZ, RZ, 6.14453125, -4 ;  /* 0x4625c400ff117431 */ /* 0x002fc600000001ff */
        /* <DEDUP_REMOVED lines=11> */
[----:B-1----:R-:W-:-:S03]  /*1550*/  HFMA2 R17, -RZ, RZ, 6.1953125, -1024 ;  /* 0x4632e400ff117431 */ /* 0x002fc600000001ff */
        /* <DEDUP_REMOVED lines=11> */
[----:B-1----:R-:W-:-:S03]  /*1610*/  HFMA2 R17, -RZ, RZ, 6.25, -6.103515625e-05 ;  /* 0x46408400ff117431 */ /* 0x002fc600000001ff */
        /* <DEDUP_REMOVED lines=11> */
[----:B-1----:R-:W-:-:S03]  /*16d0*/  HFMA2 R17, -RZ, RZ, 6.3046875, -0.015625 ;  /* 0x464ea400ff117431 */ /* 0x002fc600000001ff */
        /* <DEDUP_REMOVED lines=11> */
[----:B-1----:R-:W-:-:S03]  /*1790*/  HFMA2 R17, -RZ, RZ, 6.36328125, 4 ;  /* 0x465d4400ff117431 */ /* 0x002fc600000001ff */
        /* <DEDUP_REMOVED lines=11> */
[----:B-1----:R-:W-:-:S03]  /*1850*/  HFMA2 R17, -RZ, RZ, 6.421875, 1024 ;  /* 0x466c6400ff117431 */ /* 0x002fc600000001ff */
        /* <DEDUP_REMOVED lines=11> */
[----:B-1----:R-:W-:-:S03]  /*1910*/  HFMA2 R9, -RZ, RZ, 6.484375, 6.103515625e-05 ;  /* 0x467c0400ff097431 */ /* 0x002fc600000001ff */
[----:B--2---:R-:W-:Y:S04]  /*1920*/  ST.E desc[UR8][R10.64+0x1f0], R19 ;  /* 0x0001f0130a007985 */ /* 0x004fe8000c101908 */
[----:B------:R-:W1:Y:S04]  /*1930*/  LDS.64 R2, [UR5] ;  /* 0x00000005ff027984 */ /* 0x000e680008000a00 */
[----:B-1----:R-:W-:Y:S04]  /*1940*/  ST.E desc[UR8][R2.64+0x1f4], R13 ;  /* 0x0001f40d02007985 */ /* 0x002fe8000c101908 */
[----:B------:R-:W1:Y:S04]  /*1950*/  LDS.64 R4, [UR5] ;  /* 0x00000005ff047984 */ /* 0x000e680008000a00 */
[----:B-1----:R-:W-:Y:S04]  /*1960*/  ST.E desc[UR8][R4.64+0x1f8], R15 ;  /* 0x0001f80f04007985 */ /* 0x002fe8000c101908 */
[----:B------:R-:W1:Y:S04]  /*1970*/  LDS.64 R6, [UR5] ;  /* 0x00000005ff067984 */ /* 0x000e680008000a00 */
[----:B-1----:R3:W-:Y:S01]  /*1980*/  ST.E desc[UR8][R6.64+0x1fc], R9 ;  /* 0x0001fc0906007985 */ /* 0x0027e2000c101908 */
[----:B------:R-:W-:Y:S05]  /*1990*/  BRA.U UP0, `(.L_x_9) ;  /* 0xffffffe500ec7547 */ /* 0x000fea000b83ffff */
.L_x_8:
[----:B------:R-:W-:Y:S05]  /*19a0*/  BSYNC.RECONVERGENT B0 ;  /* 0x0000000000007941 */ /* 0x000fea0003800200 */
.L_x_7:
[----:B------:R-:W-:Y:S06]  /*19b0*/  BAR.SYNC.DEFER_BLOCKING 0x0 ;  /* 0x0000000000007b1d */ /* 0x000fec0000010000 */
[----:B------:R-:W-:Y:S05]  /*19c0*/  @P0 EXIT ;  /* 0x000000000000094d */ /* 0x000fea0003800000 */
[----:B------:R-:W2:Y:S01]  /*19d0*/  S2UR UR5, SR_CgaCtaId ;  /* 0x00000000000579c3 */ /* 0x000ea20000008800 */
[----:B------:R-:W-:Y:S01]  /*19e0*/  UMOV UR4, 0x400 ;  /* 0x0000040000047882 */ /* 0x000fe20000000000 */
[----:B------:R-:W-:-:S06]  /*19f0*/  MOV R0, 0x8 ;  /* 0x0000000800007802 */ /* 0x000fcc0000000f00 */
[----:B------:R4:W5:Y:S01]  /*1a00*/  LDC.64 R2, c[0x4][R0] ;  /* 0x0100000000027b82 */ /* 0x0009620000000a00 */
[----:B--2---:R-:W-:-:S09]  /*1a10*/  ULEA UR4, UR5, UR4, 0x18 ;  /* 0x0000000405047291 */ /* 0x004fd2000f8ec0ff */
[----:B-1--4-:R-:W1:Y:S03]  /*1a20*/  LDS.64 R4, [UR4] ;  /* 0x00000004ff047984 */ /* 0x012e660008000a00 */
[----:B------:R-:W-:-:S07]  /*1a30*/  LEPC R20, `(.L_x_10) ;  /* 0x000000001014794e */ /* 0x000fce0000000000 */
[----:B01-3-5:R-:W-:Y:S05]  /*1a40*/  CALL.ABS.NOINC R2 ;  /* 0x0000000002007343 */ /* 0x02bfea0003c00000 */
.L_x_10:
[----:B------:R-:W-:Y:S05]  /*1a50*/  EXIT ;  /* 0x000000000000794d */ /* 0x000fea0003800000 */
.L_x_11:
        /* <DEDUP_REMOVED lines=10> */
.L_x_18:


//--------------------- .text._Z29singleThreadWriteGlobalNoSyncv --------------------------
	.section	.text._Z29singleThreadWriteGlobalNoSyncv,"ax",@progbits
	.align	128
        .global         _Z29singleThreadWriteGlobalNoSyncv
        .type           _Z29singleThreadWriteGlobalNoSyncv,@function
        .size           _Z29singleThreadWriteGlobalNoSyncv,(.L_x_19 - _Z29singleThreadWriteGlobalNoSyncv)
        .other          _Z29singleThreadWriteGlobalNoSyncv,@"STO_CUDA_ENTRY STV_DEFAULT"
_Z29singleThreadWriteGlobalNoSyncv:
.text._Z29singleThreadWriteGlobalNoSyncv:
[----:B------:R-:W0:Y:S01]  /*0000*/  LDC R1, c[0x0][0x37c] ;  /* 0x0000df00ff017b82 */ /* 0x000e220000000800 */
[----:B------:R-:W1:Y:S02]  /*0010*/  S2R R0, SR_TID.X ;  /* 0x0000000000007919 */ /* 0x000e640000002100 */
[----:B-1----:R-:W-:-:S13]  /*0020*/  ISETP.NE.AND P0, PT, R0, RZ, PT ;  /* 0x000000ff0000720c */ /* 0x002fda0003f05270 */
[----:B------:R-:W-:Y:S05]  /*0030*/  @P0 BRA `(.L_x_12) ;  /* 0x0000001400500947 */ /* 0x000fea0003800000 */
[----:B------:R-:W-:Y:S01]  /*0040*/  MOV R0, 0x0 ;  /* 0x0000000000007802 */ /* 0x000fe20000000f00 */
[----:B------:R-:W1:Y:S01]  /*0050*/  LDC.64 R16, c[0x0][0x358] ;  /* 0x0000d600ff107b82 */ /* 0x000e620000000a00 */
[----:B------:R-:W-:Y:S02]  /*0060*/  IMAD.MOV.U32 R4, RZ, RZ, 0x200 ;  /* 0x00000200ff047424 */ /* 0x000fe400078e00ff */
[----:B------:R-:W-:-:S05]  /*0070*/  IMAD.MOV.U32 R5, RZ, RZ, RZ ;  /* 0x000000ffff057224 */ /* 0x000fca00078e00ff */
[----:B------:R2:W3:Y:S02]  /*0080*/  LDC.64 R2, c[0x4][R0] ;  /* 0x0100000000027b82 */ /* 0x0004e40000000a00 */
[----:B------:R-:W-:-:S07]  /*0090*/  LEPC R20, `(.L_x_13) ;  /* 0x000000001014794e */ /* 0x000fce0000000000 */
[----:B0123--:R-:W-:Y:S05]  /*00a0*/  CALL.ABS.NOINC R2 ;  /* 0x0000000002007343 */ /* 0x00ffea0003c00000 */
.L_x_13:
[C---:B------:R-:W-:Y:S01]  /*00b0*/  R2UR UR6, R16.reuse ;  /* 0x00000000100672ca */ /* 0x040fe200000e0000 */
[----:B------:R-:W-:Y:S01]  /*00c0*/  IMAD.MOV.U32 R7, RZ, RZ, 0x40800000 ;  /* 0x40800000ff077424 */ /* 0x000fe200078e00ff */
[C---:B------:R-:W-:Y:S01]  /*00d0*/  R2UR UR7, R17.reuse ;  /* 0x00000000110772ca */ /* 0x040fe200000e0000 */
[----:B------:R-:W-:Y:S01]  /*00e0*/  IMAD.MOV.U32 R3, RZ, RZ, 0x3f800000 ;  /* 0x3f800000ff037424 */ /* 0x000fe200078e00ff */
[C---:B------:R-:W-:Y:S01]  /*00f0*/  R2UR UR4, R16.reuse ;  /* 0x00000000100472ca */ /* 0x040fe200000e0000 */
[----:B------:R-:W-:Y:S01]  /*0100*/  HFMA2 R9, -RZ, RZ, 2.53125, 0 ;  /* 0x41100000ff097431 */ /* 0x000fe200000001ff */
[C---:B------:R-:W-:Y:S01]  /*0110*/  R2UR UR5, R17.reuse ;  /* 0x00000000110572ca */ /* 0x040fe200000e0000 */
[----:B------:R-:W-:Y:S01]  /*0120*/  IMAD.MOV.U32 R11, RZ, RZ, 0x41800000 ;  /* 0x41800000ff0b7424 */ /* 0x000fe200078e00ff */
[C---:B------:R-:W-:Y:S01]  /*0130*/  R2UR UR10, R16.reuse ;  /* 0x00000000100a72ca */ /* 0x040fe200000e0000 */
[----:B------:R-:W-:Y:S01]  /*0140*/  IMAD.MOV.U32 R13, RZ, RZ, 0x41c80000 ;  /* 0x41c80000ff0d7424 */ /* 0x000fe200078e00ff */
[C---:B------:R-:W-:Y:S01]  /*0150*/  R2UR UR11, R17.reuse ;  /* 0x00000000110b72ca */ /* 0x040fe200000e0000 */
[----:B------:R-:W-:Y:S01]  /*0160*/  IMAD.MOV.U32 R15, RZ, RZ, 0x42100000 ;  /* 0x42100000ff0f7424 */ /* 0x000fe200078e00ff */
[C---:B------:R-:W-:Y:S01]  /*0170*/  R2UR UR8, R16.reuse ;  /* 0x00000000100872ca */ /* 0x040fe200000e0000 */
[----:B------:R-:W-:Y:S01]  /*0180*/  IMAD.MOV.U32 R19, RZ, RZ, 0x42c80000 ;  /* 0x42c80000ff137424 */ /* 0x000fe200078e00ff */
[C---:B------:R-:W-:Y:S01]  /*0190*/  R2UR UR9, R17.reuse ;  /* 0x00000000110972ca */ /* 0x040fe200000e0000 */
[----:B------:R0:W-:Y:S01]  /*01a0*/  ST.E desc[UR6][R4.64+0x8], R7 ;  /* 0x0000080704007985 */ /* 0x0001e2000c101906 */
[C---:B------:R-:W-:Y:S01]  /*01b0*/  R2UR UR12, R16.reuse ;  /* 0x00000000100c72ca */ /* 0x040fe200000e0000 */
[----:B------:R-:W-:Y:S01]  /*01c0*/  IMAD.MOV.U32 R21, RZ, RZ, 0x46016400 ;  /* 0x46016400ff157424 */ /* 0x000fe200078e00ff */
[C---:B------:R-:W-:Y:S01]  /*01d0*/  R2UR UR13, R17.reuse ;  /* 0x00000000110d72ca */ /* 0x040fe200000e0000 */
[----:B------:R1:W-:Y:S01]  /*01e0*/  ST.E desc[UR4][R4.64+0x4], R3 ;  /* 0x0000040304007985 */ /* 0x0003e2000c101904 */
[C---:B------:R-:W-:Y:S01]  /*01f0*/  R2UR UR14, R16.reuse ;  /* 0x00000000100e72ca */ /* 0x040fe200000e0000 */
[----:B------:R-:W-:Y:S01]  /*0200*/  IMAD.MOV.U32 R23, RZ, RZ, 0x467c0400 ;  /* 0x467c0400ff177424 */ /* 0x000fe200078e00ff */
[----:B------:R-:W-:Y:S01]  /*0210*/  R2UR UR15, R17 ;  /* 0x00000000110f72ca */ /* 0x000fe200000e0000 */
[----:B------:R2:W-:Y:S01]  /*0220*/  ST.E desc[UR10][R4.64+0x10], R11 ;  /* 0x0000100b04007985 */ /* 0x0005e2000c10190a */
[----:B------:R-:W-:-:S02]  /*0230*/  R2UR UR16, R16 ;  /* 0x00000000101072ca */ /* 0x000fc400000e0000 */
[C---:B------:R-:W-:Y:S01]  /*0240*/  R2UR UR17, R17.reuse ;  /* 0x00000000111172ca */ /* 0x040fe200000e0000 */
[----:B------:R3:W-:Y:S01]  /*0250*/  ST.E desc[UR8][R4.64+0xc], R9 ;  /* 0x00000c0904007985 */ /* 0x0007e2000c101908 */
[----:B0-----:R-:W-:Y:S02]  /*0260*/  MOV R7, 0x42800000 ;  /* 0x4280000000077802 */ /* 0x001fe40000000f00 */
[C---:B------:R-:W-:Y:S01]  /*0270*/  R2UR UR18, R16.reuse ;  /* 0x00000000101272ca */ /* 0x040fe200000e0000 */
[----:B-1----:R-:W-:Y:S01]  /*0280*/  IMAD.MOV.U32 R3, RZ, RZ, 0x42440000 ;  /* 0x42440000ff037424 */ /* 0x002fe200078e00ff */
[----:B------:R0:W-:Y:S01]  /*0290*/  ST.E desc[UR12][R4.64+0x14], R13 ;  /* 0x0000140d04007985 */ /* 0x0001e2000c10190c */
[----:B------:R-:W-:Y:S01]  /*02a0*/  R2UR UR19, R17 ;  /* 0x00000000111372ca */ /* 0x000fe200000e0000 */
[----:B--2---:R-:W-:Y:S02]  /*02b0*/  IMAD.MOV.U32 R11, RZ, RZ, 0x42f20000 ;  /* 0x42f20000ff0b7424 */ /* 0x004fe400078e00ff */
[----:B------:R1:W-:Y:S01]  /*02c0*/  ST.E desc[UR6][R4.64+0x20], R7 ;  /* 0x0000200704007985 */ /* 0x0003e2000c101906 */
[----:B------:R-:W-:Y:S01]  /*02d0*/  R2UR UR24, R16 ;  /* 0x00000000101872ca */ /* 0x000fe200000e0000 */
[----:B---3--:R-:W-:-:S02]  /*02e0*/  IMAD.MOV.U32 R9, RZ, RZ, 0x42a20000 ;  /* 0x42a20000ff097424 */ /* 0x008fc400078e00ff */
[----:B------:R2:W-:Y:S01]  /*02f0*/  ST.E desc[UR4][R4.64+0x1c], R3 ;  /* 0x00001c0304007985 */ /* 0x0005e2000c101904 */
[C---:B------:R-:W-:Y:S02]  /*0300*/  R2UR UR25, R17.reuse ;  /* 0x00000000111972ca */ /* 0x040fe400000e0000 */
[C---:B------:R-:W-:Y:S01]  /*0310*/  R2UR UR30, R16.reuse ;  /* 0x00000000101e72ca */ /* 0x040fe200000e0000 */
[----:B------:R3:W-:Y:S01]  /*0320*/  ST.E desc[UR10][R4.64+0x2c], R11 ;  /* 0x00002c0b04007985 */ /* 0x0007e2000c10190a */
[----:B0-----:R-:W-:Y:S01]  /*0330*/  IMAD.MOV.U32 R13, RZ, RZ, 0x43100000 ;  /* 0x43100000ff0d7424 */ /* 0x001fe200078e00ff */
[----:B------:R-:W-:Y:S01]  /*0340*/  R2UR UR31, R17 ;  /* 0x00000000111f72ca */ /* 0x000fe200000e0000 */
[----:B-1----:R-:W-:Y:S01]  /*0350*/  IMAD.MOV.U32 R7, RZ, RZ, 0x43440000 ;  /* 0x43440000ff077424 */ /* 0x002fe200078e00ff */
[----:B------:R0:W-:Y:S01]  /*0360*/  ST.E desc[UR8][R4.64+0x24], R9 ;  /* 0x0000240904007985 */ /* 0x0001e2000c101908 */
[----:B------:R-:W-:Y:S01]  /*0370*/  R2UR UR20, R16 ;  /* 0x00000000101472ca */ /* 0x000fe200000e0000 */
[----:B--2---:R-:W-:-:S02]  /*0380*/  HFMA2 R3, -RZ, RZ, 3.580078125, 0 ;  /* 0x43290000ff037431 */ /* 0x004fc400000001ff */
[----:B------:R1:W-:Y:S01]  /*0390*/  ST.E desc[UR6][R4.64+0x38], R7 ;  /* 0x0000380704007985 */ /* 0x0003e2000c101906 */
[C---:B------:R-:W-:Y:S02]  /*03a0*/  R2UR UR21, R17.reuse ;  /* 0x00000000111572ca */ /* 0x040fe400000e0000 */
[----:B---3--:R-:W-:Y:S01]  /*03b0*/  MOV R11, 0x43a20000 ;  /* 0x43a20000000b7802 */ /* 0x008fe20000000f00 */
        /* <DEDUP_REMOVED lines=9> */
[----:B--2---:R-:W-:-:S02]  /*0450*/  IMAD.MOV.U32 R15, RZ, RZ, 0x43800000 ;  /* 0x43800000ff0f7424 */ /* 0x004fc400078e00ff */
[----:B------:R1:W-:Y:S01]  /*0460*/  ST.E desc[UR6][R4.64+0x50], R7 ;  /* 0x0000500704007985 */ /* 0x0003e2000c101906 */
[C---:B------:R-:W-:Y:S01]  /*0470*/  R2UR UR28, R16.reuse ;  /* 0x00000000101c72ca */ /* 0x040fe200000e0000 */
[----:B---3--:R-:W-:Y:S02]  /*0480*/  IMAD.MOV.U32 R3, RZ, RZ, 0x43b48000 ;  /* 0x43b48000ff037424 */ /* 0x008fe400078e00ff */
[----:B------:R2:W-:Y:S01]  /*0490*/  ST.E desc[UR8][R4.64+0x3c], R9 ;  /* 0x00003c0904007985 */ /* 0x0005e2000c101908 */
[C---:B------:R-:W-:Y:S02]  /*04a0*/  R2UR UR29, R17.reuse ;  /* 0x00000000111d72ca */ /* 0x040fe400000e0000 */
[----:B------:R-:W-:Y:S01]  /*04b0*/  R2UR UR32, R16 ;  /* 0x00000000102072ca */ /* 0x000fe200000e0000 */
[----:B0-----:R-:W-:Y:S01]  /*04c0*/  IMAD.MOV.U32 R11, RZ, RZ, 0x44100000 ;  /* 0x44100000ff0b7424 */ /* 0x001fe200078e00ff */
[----:B------:R0:W-:Y:S01]  /*04d0*/  ST.E desc[UR4][R4.64+0x4c], R3 ;  /* 0x00004c0304007985 */ /* 0x0001e2000c101904 */
[----:B------:R-:W-:Y:S01]  /*04e0*/  R2UR UR33, R17 ;  /* 0x00000000112172ca */ /* 0x000fe200000e0000 */
[----:B-1----:R-:W-:-:S02]  /*04f0*/  IMAD.MOV.U32 R7, RZ, RZ, 0x44364000 ;  /* 0x44364000ff077424 */ /* 0x002fc400078e00ff */
[----:B------:R1:W-:Y:S01]  /*0500*/  ST.E desc[UR16][R4.64+0x28], R19 ;  /* 0x0000281304007985 */ /* 0x0003e2000c101910 */
[C---:B------:R-:W-:Y:S01]  /*0510*/  R2UR UR34, R16.reuse ;  /* 0x00000000102272ca */ /* 0x040fe200000e0000 */
[----:B--2---:R-:W-:Y:S02]  /*0520*/  IMAD.MOV.U32 R9, RZ, RZ, 0x43dc8000 ;  /* 0x43dc8000ff097424 */ /* 0x004fe400078e00ff */
        /* <DEDUP_REMOVED lines=8> */
[----:B------:R-:W-:Y:S01]  /*05b0*/  R2UR UR40, R16 ;  /* 0x00000000102872ca */ /* 0x000fe200000e0000 */
[----:B--2---:R-:W-:Y:S02]  /*05c0*/  IMAD.MOV.U32 R13, RZ, RZ, 0x43f20000 ;  /* 0x43f20000ff0d7424 */ /* 0x004fe400078e00ff */
[----:B------:R2:W-:Y:S01]  /*05d0*/  ST.E desc[UR10][R4.64+0x60], R11 ;  /* 0x0000600b04007985 */ /* 0x0005e2000c10190a */
[C---:B------:R-:W-:Y:S02]  /*05e0*/  R2UR UR41, R17.reuse ;  /* 0x00000000112972ca */ /* 0x040fe400000e0000 */
[C---:B------:R-:W-:Y:S01]  /*05f0*/  R2UR UR39, R17.reuse ;  /* 0x00000000112772ca */ /* 0x040fe200000e0000 */
[----:B0-----:R-:W-:Y:S01]  /*0600*/  HFMA2 R15, -RZ, RZ, 4.015625, 2 ;  /* 0x44044000ff0f7431 */ /* 0x001fe200000001ff */
        /* <DEDUP_REMOVED lines=8> */
[C---:B------:R-:W-:Y:S01]  /*0690*/  R2UR UR49, R17.reuse ;  /* 0x00000000113172ca */ /* 0x040fe200000e0000 */
[----:B------:R3:W-:Y:S01]  /*06a0*/  ST.E desc[UR12][R4.64+0x58], R13 ;  /* 0x0000580d04007985 */ /* 0x0007e2000c10190c */
[----:B0-----:R-:W-:Y:S02]  /*06b0*/  MOV R9, 0x44440000 ;  /* 0x4444000000097802 */ /* 0x001fe40000000f00 */
[C---:B------:R-:W-:Y:S01]  /*06c0*/  R2UR UR51, R17.reuse ;  /* 0x00000000113372ca */ /* 0x040fe200000e0000 */
[----:B-1----:R-:W-:Y:S01]  /*06d0*/  HFMA2 R3, -RZ, RZ, 4.53125, 0.0078125 ;  /* 0x44882000ff037431 */ /* 0x002fe200000001ff */
        /* <DEDUP_REMOVED lines=8> */
[C---:B------:R-:W-:Y:S01]  /*0760*/  R2UR UR59, R17.reuse ;  /* 0x00000000113b72ca */ /* 0x040fe200000e0000 */
        /* <DEDUP_REMOVED lines=22> */
[----:B------:R-:W-:-:S02]  /*08d0*/  R2UR UR77, R17 ;  /* 0x00000000114d72ca */ /* 0x000fc400000e0000 */
[----:B-1----:R-:W-:Y:S01]  /*08e0*/  MOV R7, 0x45100000 ;  /* 0x4510000000077802 */ /* 0x002fe20000000f00 */
[----:B------:R1:W-:Y:S01]  /*08f0*/  ST.E desc[UR8][R4.64+0x8c], R9 ;  /* 0x00008c0904007985 */ /* 0x0003e2000c101908 */
[----:B------:R-:W-:Y:S02]  /*0900*/  MOV R17, 0x46161000 ;  /* 0x4616100000117802 */ /* 0x000fe40000000f00 */
[----:B--2---:R-:W-:Y:S01]  /*0910*/  MOV R15, 0x44b48000 ;  /* 0x44b48000000f7802 */ /* 0x004fe20000000f00 */
[----:B------:R2:W-:Y:S01]  /*0920*/  ST.E desc[UR16][R4.64+0x80], R19 ;  /* 0x0000801304007985 */ /* 0x0005e2000c101910 */
[C---:B------:R-:W-:Y:S02]  /*0930*/  R2UR UR48, R16.reuse ;  /* 0x00000000103072ca */ /* 0x040fe400000e0000 */
[C---:B------:R-:W-:Y:S01]  /*0940*/  R2UR UR38, R16.reuse ;  /* 0x00000000102672ca */ /* 0x040fe200000e0000 */
[----:B0-----:R-:W-:Y:S01]  /*0950*/  HFMA2 R11, -RZ, RZ, 4.90234375, 0.0078125 ;  /* 0x44e72000ff0b7431 */ /* 0x001fe200000001ff */
        /* <DEDUP_REMOVED lines=30> */
[----:B0-----:R-:W-:Y:S01]  /*0b40*/  IMAD.MOV.U32 R19, RZ, RZ, 0x45044000 ;  /* 0x45044000ff137424 */ /* 0x001fe200078e00ff */
[C---:B------:R-:W-:Y:S01]  /*0b50*/  R2UR UR68, R16.reuse ;  /* 0x00000000104472ca */ /* 0x040fe200000e0000 */
[----:B-1----:R-:W-:Y:S01]  /*0b60*/  IMAD.MOV.U32 R13, RZ, RZ, 0x45229000 ;  /* 0x45229000ff0d7424 */ /* 0x002fe200078e00ff */
[----:B------:R0:W-:Y:S01]  /*0b70*/  ST.E desc[UR14][R4.64+0xb4], R15 ;  /* 0x0000b40f04007985 */ /* 0x0001e2000c10190e */
[----:B------:R-:W-:Y:S01]  /*0b80*/  R2UR UR70, R16 ;  /* 0x00000000104672ca */ /* 0x000fe200000e0000 */
[----:B--2---:R-:W-:-:S02]  /*0b90*/  HFMA2 R3, -RZ, RZ, 5.18359375, -0.00048828125 ;  /* 0x452f9000ff037431 */ /* 0x004fc400000001ff */
        /* <DEDUP_REMOVED lines=8> */
[----:B------:R-:W-:Y:S01]  /*0c20*/  MOV R2, 0x8 ;  /* 0x0000000800027802 */ /* 0x000fe20000000f00 */
[----:B-1----:R-:W-:-:S02]  /*0c30*/  IMAD.MOV.U32 R9, RZ, RZ, 0x45440000 ;  /* 0x45440000ff097424 */ /* 0x002fc400078e00ff */
[----:B------:R1:W-:Y:S01]  /*0c40*/  ST.E desc[UR12][R4.64+0xcc], R13 ;  /* 0x0000cc0d04007985 */ /* 0x0003e2000c10190c */
[----:B--2---:R-:W-:-:S03]  /*0c50*/  IMAD.MOV.U32 R11, RZ, RZ, 0x454b1000 ;  /* 0x454b1000ff0b7424 */ /* 0x004fc600078e00ff */
[----:B------:R2:W-:Y:S01]  /*0c60*/  ST.E desc[UR6][R4.64+0xf8], R7 ;  /* 0x0000f80704007985 */ /* 0x0005e2000c101906 */
[----:B0-----:R-:W-:-:S03]  /*0c70*/  IMAD.MOV.U32 R19, RZ, RZ, 0x45364000 ;  /* 0x45364000ff137424 */ /* 0x001fc600078e00ff */
[----:B------:R0:W-:Y:S01]  /*0c80*/  ST.E desc[UR14][R4.64+0xd0], R15 ;  /* 0x0000d00f04007985 */ /* 0x0001e2000c10190e */
[----:B-1----:R-:W-:-:S03]  /*0c90*/  MOV R13, 0x45524000 ;  /* 0x45524000000d7802 */ /* 0x002fc60000000f00 */
[----:B------:R1:W-:Y:S01]  /*0ca0*/  ST.E desc[UR4][R4.64+0xd4], R3 ;  /* 0x0000d40304007985 */ /* 0x0003e2000c101904 */
[----:B--2---:R-:W-:-:S03]  /*0cb0*/  IMAD.MOV.U32 R7, RZ, RZ, 0x4594c800 ;  /* 0x4594c800ff077424 */ /* 0x004fc600078e00ff */
[----:B------:R2:W-:Y:S01]  /*0cc0*/  ST.E desc[UR8][R4.64+0xe0], R9 ;  /* 0x0000e00904007985 */ /* 0x0005e2000c101908 */
[----:B0-----:R-:W-:-:S03]  /*0cd0*/  IMAD.MOV.U32 R15, RZ, RZ, 0x45610000 ;  /* 0x45610000ff0f7424 */ /* 0x001fc600078e00ff */
[----:B------:R0:W-:Y:S01]  /*0ce0*/  ST.E desc[UR10][R4.64+0xe4], R11 ;  /* 0x0000e40b04007985 */ /* 0x0001e2000c10190a */
[----:B-1----:R-:W-:-:S03]  /*0cf0*/  IMAD.MOV.U32 R3, RZ, RZ, 0x45599000 ;  /* 0x45599000ff037424 */ /* 0x002fc600078e00ff */
[----:B------:R1:W-:Y:S01]  /*0d00*/  ST.E desc[UR16][R4.64+0xd8], R19 ;  /* 0x0000d81304007985 */ /* 0x0003e2000c101910 */
[----:B--2---:R-:W-:-:S03]  /*0d10*/  HFMA2 R9, -RZ, RZ, 5.46875, 0.00048828125 ;  /* 0x45781000ff097431 */ /* 0x004fc600000001ff */
[----:B------:R2:W-:Y:S01]  /*0d20*/  ST.E desc[UR12][R4.64+0xe8], R13 ;  /* 0x0000e80d04007985 */ /* 0x0005e2000c10190c */
[----:B0-----:R-:W-:-:S03]  /*0d30*/  IMAD.MOV.U32 R11, RZ, RZ, 0x45800000 ;  /* 0x45800000ff0b7424 */ /* 0x001fc600078e00ff */
[----:B------:R0:W-:Y:S01]  /*0d40*/  ST.E desc[UR6][R4.64+0x114], R7 ;  /* 0x0001140704007985 */ /* 0x0001e2000c101906 */
[----:B-1----:R-:W-:-:S03]  /*0d50*/  IMAD.MOV.U32 R19, RZ, RZ, 0x45689000 ;  /* 0x45689000ff137424 */ /* 0x002fc600078e00ff */
[----:B------:R1:W-:Y:S01]  /*0d60*/  ST.E desc[UR4][R4.64+0xec], R3 ;  /* 0x0000ec0304007985 */ /* 0x0003e2000c101904 */
[----:B--2---:R-:W-:-:S03]  /*0d70*/  IMAD.MOV.U32 R13, RZ, RZ, 0x45882000 ;  /* 0x45882000ff0d7424 */ /* 0x004fc600078e00ff */
        /* <DEDUP_REMOVED lines=13> */
[----:B0-----:R-:W-:-:S03]  /*0e50*/  HFMA2 R13, -RZ, RZ, 5.6484375, -0.0001220703125 ;  /* 0x45a68800ff0d7431 */ /* 0x001fc600000001ff */
        /* <DEDUP_REMOVED lines=11> */
[----:B0-----:R-:W-:-:S03]  /*0f10*/  MOV R9, 0x45be2000 ;  /* 0x45be200000097802 */ /* 0x001fc60000000f00 */
        /* <DEDUP_REMOVED lines=11> */
[----:B0-----:R-:W-:-:S03]  /*0fd0*/  HFMA2 R19, -RZ, RZ, 5.83984375, 8 ;  /* 0x45d74800ff137431 */ /* 0x001fc600000001ff */
[----:B------:R0:W-:Y:S01]  /*0fe0*/  ST.E desc[UR4][R4.64+0x134], R3 ;  /* 0x0001340304007985 */ /* 0x0001e2000c101904 */
[----:B-1----:R-:W-:-:S03]  /*0ff0*/  IMAD.MOV.U32 R9, RZ, RZ, 0x45e1c800 ;  /* 0x45e1c800ff097424 */ /* 0x002fc600078e00ff */
[----:B------:R1:W-:Y:S01]  /*1000*/  ST.E desc[UR12][R4.64+0x140], R13 ;  /* 0x0001400d04007985 */ /* 0x0003e2000c10190c */
[----:B--2---:R-:W-:-:S03]  /*1010*/  HFMA2 R7, -RZ, RZ, 6.02734375, 0.015625 ;  /* 0x46072400ff077431 */ /* 0x004fc600000001ff */
        /* <DEDUP_REMOVED lines=12> */
[----:B------:R2:W-:Y:S04]  /*10e0*/  ST.E desc[UR14][R4.64+0x164], R15 ;  /* 0x0001640f04007985 */ /* 0x0005e8000c10190e */
[----:B------:R3:W-:Y:S01]  /*10f0*/  ST.E desc[UR8][R4.64+0x174], R7 ;  /* 0x0001740704007985 */ /* 0x0007e2000c101908 */
[----:B0-----:R-:W-:Y:S02]  /*1100*/  IMAD.MOV.U32 R3, RZ, RZ, 0x46044000 ;  /* 0x46044000ff037424 */ /* 0x001fe400078e00ff */
[----:B-1----:R-:W-:Y:S01]  /*1110*/  IMAD.MOV.U32 R13, RZ, RZ, 0x46100000 ;  /* 0x46100000ff0d7424 */ /* 0x002fe200078e00ff */
[----:B------:R0:W-:Y:S01]  /*1120*/  ST.E desc[UR12][R4.64+0x17c], R11 ;  /* 0x00017c0b04007985 */ /* 0x0001e2000c10190c */
[----:B--2---:R-:W-:-:S03]  /*1130*/  IMAD.MOV.U32 R15, RZ, RZ, 0x46130400 ;  /* 0x46130400ff0f7424 */ /* 0x004fc600078e00ff */
[----:B------:R1:W-:Y:S01]  /*1140*/  ST.E desc[UR10][R4.64+0x178], R9 ;  /* 0x0001780904007985 */ /* 0x0003e2000c10190a */
[----:B---3--:R-:W-:-:S03]  /*1150*/  IMAD.MOV.U32 R7, RZ, RZ, 0x461f6400 ;  /* 0x461f6400ff077424 */ /* 0x008fc600078e00ff */
[----:B------:R2:W-:Y:S01]  /*1160*/  ST.E desc[UR16][R4.64+0x168], R19 ;  /* 0x0001681304007985 */ /* 0x0005e2000c101910 */
[----:B0-----:R-:W-:-:S03]  /*1170*/  IMAD.MOV.U32 R11, RZ, RZ, 0x46290000 ;  /* 0x46290000ff0b7424 */ /* 0x001fc600078e00ff */
[----:B------:R0:W-:Y:S01]  /*1180*/  ST.E desc[UR18][R4.64+0x16c], R21 ;  /* 0x00016c1504007985 */ /* 0x0001e2000c101912 */
[----:B-1----:R-:W-:-:S03]  /*1190*/  HFMA2 R9, -RZ, RZ, 6.14453125, -4 ;  /* 0x4625c400ff097431 */ /* 0x002fc600000001ff */
[----:B------:R1:W-:Y:S01]  /*11a0*/  ST.E desc[UR6][R4.64+0x170], R3 ;  /* 0x0001700304007985 */ /* 0x0003e2000c101906 */
[----:B--2---:R-:W-:-:S03]  /*11b0*/  IMAD.MOV.U32 R19, RZ, RZ, 0x461c4000 ;  /* 0x461c4000ff137424 */ /* 0x004fc600078e00ff */
[----:B------:R2:W-:Y:S04]  /*11c0*/  ST.E desc[UR14][R4.64+0x180], R13 ;  /* 0x0001800d04007985 */ /* 0x0005e8000c10190e */
[----:B------:R3:W-:Y:S01]  /*11d0*/  ST.E desc[UR16][R4.64+0x184], R15 ;  /* 0x0001840f04007985 */ /* 0x0007e2000c101910 */
[----:B0-----:R-:W-:-:S03]  /*11e0*/  IMAD.MOV.U32 R21, RZ, RZ, 0x46229000 ;  /* 0x46229000ff157424 */ /* 0x001fc600078e00ff */
[----:B------:R0:W-:Y:S01]  /*11f0*/  ST.E desc[UR18][R4.64+0x188], R17 ;  /* 0x0001881104007985 */ /* 0x0001e2000c101912 */
[----:B-1----:R-:W-:-:S03]  /*1200*/  IMAD.MOV.U32 R3, RZ, RZ, 0x46192400 ;  /* 0x46192400ff037424 */ /* 0x002fc600078e00ff */
[----:B------:R1:W-:Y:S01]  /*1210*/  ST.E desc[UR24][R4.64+0x194], R7 ;  /* 0x0001940704007985 */ /* 0x0003e2000c101918 */
[----:B--2---:R-:W-:Y:S02]  /*1220*/  IMAD.MOV.U32 R13, RZ, RZ, 0x462c4400 ;  /* 0x462c4400ff0d7424 */ /* 0x004fe400078e00ff */
[----:B---3--:R-:W-:Y:S01]  /*1230*/  IMAD.MOV.U32 R15, RZ, RZ, 0x462f9000 ;  /* 0x462f9000ff0f7424 */ /* 0x008fe200078e00ff */
[----:B------:R2:W-:Y:S01]  /*1240*/  ST.E desc[UR30][R4.64+0x1a0], R11 ;  /* 0x0001a00b04007985 */ /* 0x0005e2000c10191e */
[----:B0-----:R-:W-:-:S03]  /*1250*/  IMAD.MOV.U32 R17, RZ, RZ, 0x4632e400 ;  /* 0x4632e400ff117424 */ /* 0x001fc600078e00ff */
[----:B------:R0:W-:Y:S01]  /*1260*/  ST.E desc[UR20][R4.64+0x18c], R3 ;  /* 0x00018c0304007985 */ /* 0x0001e2000c101914 */
[----:B-1----:R-:W-:-:S03]  /*1270*/  IMAD.MOV.U32 R7, RZ, RZ, 0x4639a400 ;  /* 0x4639a400ff077424 */ /* 0x002fc600078e00ff */
[----:B------:R1:W-:Y:S01]  /*1280*/  ST.E desc[UR22][R4.64+0x190], R19 ;  /* 0x0001901304007985 */ /* 0x0003e2000c101916 */
[----:B--2---:R-:W-:-:S03]  /*1290*/  HFMA2 R11, -RZ, RZ, 6.27734375, -6.103515625e-05 ;  /* 0x46478400ff0b7431 */ /* 0x004fc600000001ff */
[----:B------:R2:W-:Y:S01]  /*12a0*/  ST.E desc[UR26][R4.64+0x198], R21 ;  /* 0x0001981504007985 */ /* 0x0005e2000c10191a */
[----:B0-----:R-:W-:-:S03]  /*12b0*/  MOV R3, 0x46364000 ;  /* 0x4636400000037802 */ /* 0x001fc60000000f00 */
[----:B------:R0:W-:Y:S01]  /*12c0*/  ST.E desc[UR28][R4.64+0x19c], R9 ;  /* 0x00019c0904007985 */ /* 0x0001e2000c10191c */
[----:B-1----:R-:W-:-:S03]  /*12d0*/  IMAD.MOV.U32 R19, RZ, RZ, 0x463d1000 ;  /* 0x463d1000ff137424 */ /* 0x002fc600078e00ff */
[----:B------:R1:W-:Y:S04]  /*12e0*/  ST.E desc[UR32][R4.64+0x1a4], R13 ;  /* 0x0001a40d04007985 */ /* 0x0003e8000c101920 */
[----:B------:R3:W-:Y:S01]  /*12f0*/  ST.E desc[UR34][R4.64+0x1a8], R15 ;  /* 0x0001a80f04007985 */ /* 0x0007e2000c101922 */
[----:B--2---:R-:W-:-:S03]  /*1300*/  IMAD.MOV.U32 R21, RZ, RZ, 0x46440000 ;  /* 0x46440000ff157424 */ /* 0x004fc600078e00ff */
[----:B------:R2:W-:Y:S01]  /*1310*/  ST.E desc[UR36][R4.64+0x1ac], R17 ;  /* 0x0001ac1104007985 */ /* 0x0005e2000c101924 */
[----:B0-----:R-:W-:-:S03]  /*1320*/  IMAD.MOV.U32 R9, RZ, RZ, 0x46408400 ;  /* 0x46408400ff097424 */ /* 0x001fc600078e00ff */
[----:B------:R0:W-:Y:S01]  /*1330*/  ST.E desc[UR40][R4.64+0x1b4], R7 ;  /* 0x0001b40704007985 */ /* 0x0001e2000c101928 */
[----:B-1----:R-:W-:Y:S02]  /*1340*/  IMAD.MOV.U32 R13, RZ, RZ, 0x464b1000 ;  /* 0x464b1000ff0d7424 */ /* 0x002fe400078e00ff */
[----:B---3--:R-:W-:Y:S01]  /*1350*/  IMAD.MOV.U32 R15, RZ, RZ, 0x464ea400 ;  /* 0x464ea400ff0f7424 */ /* 0x008fe200078e00ff */
[----:B------:R1:W-:Y:S01]  /*1360*/  ST.E desc[UR48][R4.64+0x1c4], R11 ;  /* 0x0001c40b04007985 */ /* 0x0003e2000c101930 */
[----:B--2---:R-:W-:-:S03]  /*1370*/  MOV R17, 0x4655e400 ;  /* 0x4655e40000117802 */ /* 0x004fc60000000f00 */
[----:B------:R2:W-:Y:S01]  /*1380*/  ST.E desc[UR38][R4.64+0x1b0], R3 ;  /* 0x0001b00304007985 */ /* 0x0005e2000c101926 */
[----:B0-----:R-:W-:-:S03]  /*1390*/  IMAD.MOV.U32 R7, RZ, RZ, 0x46599000 ;  /* 0x46599000ff077424 */ /* 0x001fc600078e00ff */
[----:B------:R0:W-:Y:S01]  /*13a0*/  ST.E desc[UR42][R4.64+0x1b8], R19 ;  /* 0x0001b81304007985 */ /* 0x0001e2000c10192a */
[----:B-1----:R-:W-:-:S03]  /*13b0*/  HFMA2 R11, -RZ, RZ, 6.390625, -4 ;  /* 0x4664c400ff0b7431 */ /* 0x002fc600000001ff */
[----:B------:R1:W-:Y:S01]  /*13c0*/  ST.E desc[UR44][R4.64+0x1bc], R9 ;  /* 0x0001bc0904007985 */ /* 0x0003e2000c10192c */
[----:B--2---:R-:W-:-:S03]  /*13d0*/  IMAD.MOV.U32 R3, RZ, RZ, 0x46524000 ;  /* 0x46524000ff037424 */ /* 0x004fc600078e00ff */
[----:B------:R2:W-:Y:S01]  /*13e0*/  ST.E desc[UR46][R4.64+0x1c0], R21 ;  /* 0x0001c01504007985 */ /* 0x0005e2000c10192e */
[----:B0-----:R-:W-:-:S03]  /*13f0*/  IMAD.MOV.U32 R19, RZ, RZ, 0x46610000 ;  /* 0x46610000ff137424 */ /* 0x001fc600078e00ff */
[----:B------:R0:W-:Y:S04]  /*1400*/  ST.E desc[UR50][R4.64+0x1c8], R13 ;  /* 0x0001c80d04007985 */ /* 0x0001e8000c101932 */
[----:B------:R3:W-:Y:S01]  /*1410*/  ST.E desc[UR52][R4.64+0x1cc], R15 ;  /* 0x0001cc0f04007985 */ /* 0x0007e2000c101934 */
[----:B-1----:R-:W-:-:S03]  /*1420*/  IMAD.MOV.U32 R9, RZ, RZ, 0x465d4400 ;  /* 0x465d4400ff097424 */ /* 0x002fc600078e00ff */
[----:B------:R1:W-:Y:S01]  /*1430*/  ST.E desc[UR56][R4.64+0x1d4], R17 ;  /* 0x0001d41104007985 */ /* 0x0003e2000c101938 */
[----:B--2---:R-:W-:-:S03]  /*1440*/  IMAD.MOV.U32 R21, RZ, RZ, 0x46689000 ;  /* 0x46689000ff157424 */ /* 0x004fc600078e00ff */
[----:B------:R2:W-:Y:S01]  /*1450*/  ST.E desc[UR58][R4.64+0x1d8], R7 ;  /* 0x0001d80704007985 */ /* 0x0005e2000c10193a */
[----:B0-----:R-:W-:Y:S02]  /*1460*/  IMAD.MOV.U32 R13, RZ, RZ, 0x466c6400 ;  /* 0x466c6400ff0d7424 */ /* 0x001fe400078e00ff */
[----:B---3--:R-:W-:Y:S01]  /*1470*/  IMAD.MOV.U32 R15, RZ, RZ, 0x46704000 ;  /* 0x46704000ff0f7424 */ /* 0x008fe200078e00ff */
[----:B------:R0:W-:Y:S01]  /*1480*/  ST.E desc[UR54][R4.64+0x1d0], R3 ;  /* 0x0001d00304007985 */ /* 0x0001e2000c101936 */
[----:B-1----:R-:W-:-:S03]  /*1490*/  MOV R17, 0x46742400 ;  /* 0x4674240000117802 */ /* 0x002fc60000000f00 */
[----:B------:R1:W-:Y:S01]  /*14a0*/  ST.E desc[UR60][R4.64+0x1dc], R9 ;  /* 0x0001dc0904007985 */ /* 0x0003e2000c10193c */
[----:B--2---:R-:W-:-:S03]  /*14b0*/  IMAD.MOV.U32 R7, RZ, RZ, 0x46781000 ;  /* 0x46781000ff077424 */ /* 0x004fc600078e00ff */
[----:B------:R1:W-:Y:S04]  /*14c0*/  ST.E desc[UR62][R4.64+0x1e0], R19 ;  /* 0x0001e01304007985 */ /* 0x0003e8000c10193e */
[----:B------:R1:W-:Y:S01]  /*14d0*/  ST.E desc[UR64][R4.64+0x1e4], R11 ;  /* 0x0001e40b04007985 */ /* 0x0003e2000c101940 */
[----:B0-----:R-:W0:Y:S03]  /*14e0*/  LDC.64 R2, c[0x4][R2] ;  /* 0x0100000002027b82 */ /* 0x001e260000000a00 */
[----:B------:R1:W-:Y:S04]  /*14f0*/  ST.E desc[UR66][R4.64+0x1e8], R21 ;  /* 0x0001e81504007985 */ /* 0x0003e8000c101942 */
[----:B------:R1:W-:Y:S04]  /*1500*/  ST.E desc[UR68][R4.64+0x1ec], R13 ;  /* 0x0001ec0d04007985 */ /* 0x0003e8000c101944 */
[----:B------:R1:W-:Y:S04]  /*1510*/  ST.E desc[UR70][R4.64+0x1f0], R15 ;  /* 0x0001f00f04007985 */ /* 0x0003e8000c101946 */
[----:B------:R1:W-:Y:S04]  /*1520*/  ST.E desc[UR72][R4.64+0x1f4], R17 ;  /* 0x0001f41104007985 */ /* 0x0003e8000c101948 */
[----:B------:R1:W-:Y:S04]  /*1530*/  ST.E desc[UR74][R4.64+0x1f8], R7 ;  /* 0x0001f80704007985 */ /* 0x0003e8000c10194a */
[----:B------:R1:W-:Y:S04]  /*1540*/  ST.E desc[UR76][R4.64+0x1fc], R23 ;  /* 0x0001fc1704007985 */ /* 0x0003e8000c10194c */
[----:B------:R1:W-:Y:S02]  /*1550*/  ST.E desc[UR4][R4.64], RZ ;  /* 0x000000ff04007985 */ /* 0x0003e4000c101904 */
[----:B-1----:R-:W-:-:S07]  /*1560*/  LEPC R20, `(.L_x_12) ;  /* 0x000000001014794e */ /* 0x002fce0000000000 */
[----:B0-----:R-:W-:Y:S05]  /*1570*/  CALL.ABS.NOINC R2 ;  /* 0x0000000002007343 */ /* 0x001fea0003c00000 */
.L_x_12:
[----:B------:R-:W-:Y:S05]  /*1580*/  WARPSYNC.ALL ;  /* 0x0000000000007948 */ /* 0x000fea0003800000 */
[----:B------:R-:W-:Y:S06]  /*1590*/  BAR.SYNC.DEFER_BLOCKING 0x0 ;  /* 0x0000000000007b1d */ /* 0x000fec0000010000 */
[----:B------:R-:W-:Y:S05]  /*15a0*/  EXIT ;  /* 0x000000000000794d */ /* 0x000fea0003800000 */
.L_x_14:
        /* <DEDUP_REMOVED lines=13> */
.L_x_19:


//--------------------- .text._Z22multiThreadWriteSharedv --------------------------
	.section	.text._Z22multiThreadWriteSharedv,"ax",@progbits
	.align	128
        .global         _Z22multiThreadWriteSharedv
        .type           _Z22multiThreadWriteSharedv,@function
        .size           _Z22multiThreadWriteSharedv,(.L_x_20 - _Z22multiThreadWriteSharedv)
        .other          _Z22multiThreadWriteSharedv,@"STO_CUDA_ENTRY STV_DEFAULT"
_Z22multiThreadWriteSharedv:
.text._Z22multiThreadWriteSharedv:
[----:B------:R-:W-:Y:S01]  /*0000*/  LDC R1, c[0x0][0x37c] ;  /* 0x0000df00ff017b82 */ /* 0x000fe20000000800 */
[----:B------:R-:W-:Y:S05]  /*0010*/  EXIT ;  /* 0x000000000000794d */ /* 0x000fea0003800000 */
.L_x_15:
        /* <DEDUP_REMOVED lines=14> */
.L_x_20:


//--------------------- .text._Z23singleThreadWriteSharedv --------------------------
	.section	.text._Z23singleThreadWriteSharedv,"ax",@progbits
	.align	128
        .global         _Z23singleThreadWriteSharedv
        .type           _Z23singleThreadWriteSharedv,@function
        .size           _Z23singleThreadWriteSharedv,(.L_x_21 - _Z23singleThreadWriteSharedv)
        .other          _Z23singleThreadWriteSharedv,@"STO_CUDA_ENTRY STV_DEFAULT"
_Z23singleThreadWriteSharedv:
.text._Z23singleThreadWriteSharedv:
[----:B------:R-:W-:Y:S01]  /*0000*/  LDC R1, c[0x0][0x37c] ;  /* 0x0000df00ff017b82 */ /* 0x000fe20000000800 */
[----:B------:R-:W-:Y:S05]  /*0010*/  EXIT ;  /* 0x000000000000794d */ /* 0x000fea0003800000 */
.L_x_16:
        /* <DEDUP_REMOVED lines=14> */
.L_x_21:


//--------------------- .nv.shared._Z22multiThreadWriteGlobalv --------------------------
	.section	.nv.shared._Z22multiThreadWriteGlobalv,"aw",@nobits
	.sectionflags	@""
	.align	8
.nv.shared._Z22multiThreadWriteGlobalv:
	.zero		1032


//--------------------- .nv.shared.reserved.0     --------------------------
	.section	.nv.shared.reserved.0,"aw",@nobits
	.weak		__nv_reservedSMEM_offset_0_alias
	.size		__nv_reservedSMEM_offset_0_alias, 0, 64
	.other		__nv_reservedSMEM_offset_0_alias,@"STO_CUDA_RESERVED_SHARED STV_DEFAULT"
__nv_reservedSMEM_offset_0_alias:
	.zero		0
	.zero		64


//--------------------- .nv.shared._Z23singleThreadWriteGlobalv --------------------------
	.section	.nv.shared._Z23singleThreadWriteGlobalv,"aw",@nobits
	.sectionflags	@""
	.align	8
.nv.shared._Z23singleThreadWriteGlobalv:
	.zero		1032


//--------------------- .nv.constant0._Z22multiThreadWriteGlobalv --------------------------
	.section	.nv.constant0._Z22multiThreadWriteGlobalv,"a",@progbits
	.sectionflags	@""
	.align	4
.nv.constant0._Z22multiThreadWriteGlobalv:
	.zero		896


//--------------------- .nv.constant0._Z23singleThreadWriteGlobalv --------------------------
	.section	.nv.constant0._Z23singleThreadWriteGlobalv,"a",@progbits
	.sectionflags	@""
	.align	4
.nv.constant0._Z23singleThreadWriteGlobalv:
	.zero		896


//--------------------- .nv.constant0._Z29singleThreadWriteGlobalNoSyncv --------------------------
	.section	.nv.constant0._Z29singleThreadWriteGlobalNoSyncv,"a",@progbits
	.sectionflags	@""
	.align	4
.nv.constant0._Z29singleThreadWriteGlobalNoSyncv:
	.zero		896


//--------------------- .nv.constant0._Z22multiThreadWriteSharedv --------------------------
	.section	.nv.constant0._Z22multiThreadWriteSharedv,"a",@progbits
	.sectionflags	@""
	.align	4
.nv.constant0._Z22multiThreadWriteSharedv:
	.zero		896


//--------------------- .nv.constant0._Z23singleThreadWriteSharedv --------------------------
	.section	.nv.constant0._Z23singleThreadWriteSharedv,"a",@progbits
	.sectionflags	@""
	.align	4
.nv.constant0._Z23singleThreadWriteSharedv:
	.zero		896


//--------------------- SYMBOLS --------------------------

	.type		.nv.reservedSmem.offset0,@object
	.size		.nv.reservedSmem.offset0,0x4
	.type		.nv.reservedSmem.cap,@object
	.size		.nv.reservedSmem.cap,0x4
	.type		malloc,@function
	.type		free,@function
